	.target	sm_100a

	.elftype	@"ET_EXEC"


//--------------------- .note.nv.tkinfo           --------------------------
	.section	.note.nv.tkinfo,"",@"SHT_NOTE"
	.sectionflags	@"SHF_NOTE_NV_TKINFO"
	.tkinfo
        /*0018*/ 	.word	0x00000002
        /*0030*/ 	.string	""
        /*0030*/ 	.string	"ptxas"
        /*0030*/ 	.string	"Cuda compilation tools, release 13.0, V13.0.88"
        /*0030*/ 	.string	"Build cuda_13.0.r13.0/compiler.36424714_0"
        /*0030*/ 	.string	"-arch sm_100a -m 64 "



//--------------------- .note.nv.cuinfo           --------------------------
	.section	.note.nv.cuinfo,"",@"SHT_NOTE"
	.sectionflags	@"SHF_NOTE_NV_CUINFO"
        /*0018*/ 	.short	0x0002
        /*001a*/ 	.short	0x0064
        /*001c*/ 	.short	0x0082
	.zero		2


//--------------------- .nv.info                  --------------------------
	.section	.nv.info,"",@"SHT_CUDA_INFO"
	.align	4


	//----- nvinfo : EIATTR_REGCOUNT
	.align		4
        /*0000*/ 	.byte	0x04, 0x2f
        /*0002*/ 	.short	(.L_19 - .L_18)
	.align		4
.L_18:
        /*0004*/ 	.word	index@(_ZN7cutlass13device_kernelINS_4gemm6kernel13GemmUniversalIN4cute5tupleIJiiiiEEENS1_10collective13CollectiveMmaINS1_35MainloopSm100TmaUmmaWarpSpecializedILi5ELi2ELi4ENS5_IJNS4_1CILi1EEESB_SB_EEEEENS5_IJNSA_ILi64EEENSA_ILi128EEENSA_ILi32EEEEEENS_12float_e4m3_tENS5_IJlSB_lEEESI_SJ_NS4_8TiledMMAINS4_8MMA_AtomIJNS4_10MMA_TraitsINS4_19SM100_MMA_F8F6F4_SSEJSI_SI_fSE_SF_NS4_17integral_constantINS4_4UMMA5MajorELSQ_0EEESR_NSO_INSP_7ScaleInELSS_0EEEST_EEEEEENS4_6LayoutISC_NS5_IJNSA_ILi0EEESX_SX_EEEEENS5_IJNS4_10UnderscoreES10_S10_EEEEENS4_13SM90_TMA_LOADENS4_14ComposedLayoutINS4_7SwizzleILi1ELi4ELi3EEENS4_18smem_ptr_flag_bitsILi8EEENSW_INS5_IJNSA_ILi8EEESG_EEENS5_IJSG_SB_EEEEEEEvNS4_8identityES13_S1D_vS1E_EENS_8epilogue10collective18CollectiveEpilogueINS1G_23Sm100TmaWarpSpecializedILi2ELi2ELi32ELb0ELb0EEEJSH_NS5_IJNSW_ISE_SB_EES1L_EEESI_SJ_SI_SJ_NS1G_6fusion15FusionCallbacksIS1K_NS1N_17LinearCombinationISI_fSI_fLNS_15FloatRoundStyleE2EEESH_S1M_JEEENS4_5SM1004TMEM4LOAD26SM100_TMEM_LOAD_16dp32b32xES13_NS14_INS15_ILi2ELi4ELi3EEES18_NSW_INS5_IJS19_SE_EEENS5_IJSE_SB_EEEEEEENS4_39AutoVectorizingCopyWithAssumedAlignmentILi128EEENS4_14SM90_TMA_STOREES21_S23_S23_EEEvvEEEEvNT_6ParamsE)
        /*0008*/ 	.word	0x00000080


	//----- nvinfo : EIATTR_FRAME_SIZE
	.align		4
.L_19:
        /*000c*/ 	.byte	0x04, 0x11
        /*000e*/ 	.short	(.L_21 - .L_20)
	.align		4
.L_20:
        /*0010*/ 	.word	index@($__internal_2_$__cuda_sm10x_tcgen05_guardrail_trap_unallocated_columns_being_dealloced)
        /*0014*/ 	.word	0x00000000


	//----- nvinfo : EIATTR_FRAME_SIZE
	.align		4
.L_21:
        /*0018*/ 	.byte	0x04, 0x11
        /*001a*/ 	.short	(.L_23 - .L_22)
	.align		4
.L_22:
        /*001c*/ 	.word	index@($__internal_1_$__cuda_sm10x_tcgen05_guardrail_trap_phase_invalid_during_alloc)
        /*0020*/ 	.word	0x00000000


	//----- nvinfo : EIATTR_FRAME_SIZE
	.align		4
.L_23:
        /*0024*/ 	.byte	0x04, 0x11
        /*0026*/ 	.short	(.L_25 - .L_24)
	.align		4
.L_24:
        /*0028*/ 	.word	index@($__internal_0_$__cuda_sm10x_tcgen05_guardrail_trap_col_being_dealloced_not_returned_by_alloc)
        /*002c*/ 	.word	0x00000000


	//----- nvinfo : EIATTR_FRAME_SIZE
	.align		4
.L_25:
        /*0030*/ 	.byte	0x04, 0x11
        /*0032*/ 	.short	(.L_27 - .L_26)
	.align		4
.L_26:
        /*0034*/ 	.word	index@(_ZN7cutlass13device_kernelINS_4gemm6kernel13GemmUniversalIN4cute5tupleIJiiiiEEENS1_10collective13CollectiveMmaINS1_35MainloopSm100TmaUmmaWarpSpecializedILi5ELi2ELi4ENS5_IJNS4_1CILi1EEESB_SB_EEEEENS5_IJNSA_ILi64EEENSA_ILi128EEENSA_ILi32EEEEEENS_12float_e4m3_tENS5_IJlSB_lEEESI_SJ_NS4_8TiledMMAINS4_8MMA_AtomIJNS4_10MMA_TraitsINS4_19SM100_MMA_F8F6F4_SSEJSI_SI_fSE_SF_NS4_17integral_constantINS4_4UMMA5MajorELSQ_0EEESR_NSO_INSP_7ScaleInELSS_0EEEST_EEEEEENS4_6LayoutISC_NS5_IJNSA_ILi0EEESX_SX_EEEEENS5_IJNS4_10UnderscoreES10_S10_EEEEENS4_13SM90_TMA_LOADENS4_14ComposedLayoutINS4_7SwizzleILi1ELi4ELi3EEENS4_18smem_ptr_flag_bitsILi8EEENSW_INS5_IJNSA_ILi8EEESG_EEENS5_IJSG_SB_EEEEEEEvNS4_8identityES13_S1D_vS1E_EENS_8epilogue10collective18CollectiveEpilogueINS1G_23Sm100TmaWarpSpecializedILi2ELi2ELi32ELb0ELb0EEEJSH_NS5_IJNSW_ISE_SB_EES1L_EEESI_SJ_SI_SJ_NS1G_6fusion15FusionCallbacksIS1K_NS1N_17LinearCombinationISI_fSI_fLNS_15FloatRoundStyleE2EEESH_S1M_JEEENS4_5SM1004TMEM4LOAD26SM100_TMEM_LOAD_16dp32b32xES13_NS14_INS15_ILi2ELi4ELi3EEES18_NSW_INS5_IJS19_SE_EEENS5_IJSE_SB_EEEEEEENS4_39AutoVectorizingCopyWithAssumedAlignmentILi128EEENS4_14SM90_TMA_STOREES21_S23_S23_EEEvvEEEEvNT_6ParamsE)
        /*0038*/ 	.word	0x00000000


	//----- nvinfo : EIATTR_MIN_STACK_SIZE
	.align		4
.L_27:
        /*003c*/ 	.byte	0x04, 0x12
        /*003e*/ 	.short	(.L_29 - .L_28)
	.align		4
.L_28:
        /*0040*/ 	.word	index@(_ZN7cutlass13device_kernelINS_4gemm6kernel13GemmUniversalIN4cute5tupleIJiiiiEEENS1_10collective13CollectiveMmaINS1_35MainloopSm100TmaUmmaWarpSpecializedILi5ELi2ELi4ENS5_IJNS4_1CILi1EEESB_SB_EEEEENS5_IJNSA_ILi64EEENSA_ILi128EEENSA_ILi32EEEEEENS_12float_e4m3_tENS5_IJlSB_lEEESI_SJ_NS4_8TiledMMAINS4_8MMA_AtomIJNS4_10MMA_TraitsINS4_19SM100_MMA_F8F6F4_SSEJSI_SI_fSE_SF_NS4_17integral_constantINS4_4UMMA5MajorELSQ_0EEESR_NSO_INSP_7ScaleInELSS_0EEEST_EEEEEENS4_6LayoutISC_NS5_IJNSA_ILi0EEESX_SX_EEEEENS5_IJNS4_10UnderscoreES10_S10_EEEEENS4_13SM90_TMA_LOADENS4_14ComposedLayoutINS4_7SwizzleILi1ELi4ELi3EEENS4_18smem_ptr_flag_bitsILi8EEENSW_INS5_IJNSA_ILi8EEESG_EEENS5_IJSG_SB_EEEEEEEvNS4_8identityES13_S1D_vS1E_EENS_8epilogue10collective18CollectiveEpilogueINS1G_23Sm100TmaWarpSpecializedILi2ELi2ELi32ELb0ELb0EEEJSH_NS5_IJNSW_ISE_SB_EES1L_EEESI_SJ_SI_SJ_NS1G_6fusion15FusionCallbacksIS1K_NS1N_17LinearCombinationISI_fSI_fLNS_15FloatRoundStyleE2EEESH_S1M_JEEENS4_5SM1004TMEM4LOAD26SM100_TMEM_LOAD_16dp32b32xES13_NS14_INS15_ILi2ELi4ELi3EEES18_NSW_INS5_IJS19_SE_EEENS5_IJSE_SB_EEEEEEENS4_39AutoVectorizingCopyWithAssumedAlignmentILi128EEENS4_14SM90_TMA_STOREES21_S23_S23_EEEvvEEEEvNT_6ParamsE)
        /*0044*/ 	.word	0x00000000
.L_29:


//--------------------- .nv.compat                --------------------------
	.section	.nv.compat,"",@"SHT_CUDA_COMPAT_INFO"
	.align	4
        /*0000*/ 	.byte	0x02, 0x09, 0x01, 0x00, 0x02, 0x02, 0x02, 0x00, 0x02, 0x05, 0x05, 0x00, 0x03, 0x07, 0x01, 0x01
        /*0010*/ 	.byte	0x02, 0x03, 0x01, 0x00, 0x02, 0x06, 0x01, 0x00, 0x04, 0x0b, 0x08, 0x00, 0x09, 0x00, 0x00, 0x00
        /*0020*/ 	.byte	0x00, 0x00, 0x00, 0x00


//--------------------- .nv.info._ZN7cutlass13device_kernelINS_4gemm6kernel13GemmUniversalIN4cute5tupleIJiiiiEEENS1_10collective13CollectiveMmaINS1_35MainloopSm100TmaUmmaWarpSpecializedILi5ELi2ELi4ENS5_IJNS4_1CILi1EEESB_SB_EEEEENS5_IJNSA_ILi64EEENSA_ILi128EEENSA_ILi32EEEEEENS_12float_e4m3_tENS5_IJlSB_lEEESI_SJ_NS4_8TiledMMAINS4_8MMA_AtomIJNS4_10MMA_TraitsINS4_19SM100_MMA_F8F6F4_SSEJSI_SI_fSE_SF_NS4_17integral_constantINS4_4UMMA5MajorELSQ_0EEESR_NSO_INSP_7ScaleInELSS_0EEEST_EEEEEENS4_6LayoutISC_NS5_IJNSA_ILi0EEESX_SX_EEEEENS5_IJNS4_10UnderscoreES10_S10_EEEEENS4_13SM90_TMA_LOADENS4_14ComposedLayoutINS4_7SwizzleILi1ELi4ELi3EEENS4_18smem_ptr_flag_bitsILi8EEENSW_INS5_IJNSA_ILi8EEESG_EEENS5_IJSG_SB_EEEEEEEvNS4_8identityES13_S1D_vS1E_EENS_8epilogue10collective18CollectiveEpilogueINS1G_23Sm100TmaWarpSpecializedILi2ELi2ELi32ELb0ELb0EEEJSH_NS5_IJNSW_ISE_SB_EES1L_EEESI_SJ_SI_SJ_NS1G_6fusion15FusionCallbacksIS1K_NS1N_17LinearCombinationISI_fSI_fLNS_15FloatRoundStyleE2EEESH_S1M_JEEENS4_5SM1004TMEM4LOAD26SM100_TMEM_LOAD_16dp32b32xES13_NS14_INS15_ILi2ELi4ELi3EEES18_NSW_INS5_IJS19_SE_EEENS5_IJSE_SB_EEEEEEENS4_39AutoVectorizingCopyWithAssumedAlignmentILi128EEENS4_14SM90_TMA_STOREES21_S23_S23_EEEvvEEEEvNT_6ParamsE --------------------------
	.section	.nv.info._ZN7cutlass13device_kernelINS_4gemm6kernel13GemmUniversalIN4cute5tupleIJiiiiEEENS1_10collective13CollectiveMmaINS1_35MainloopSm100TmaUmmaWarpSpecializedILi5ELi2ELi4ENS5_IJNS4_1CILi1EEESB_SB_EEEEENS5_IJNSA_ILi64EEENSA_ILi128EEENSA_ILi32EEEEEENS_12float_e4m3_tENS5_IJlSB_lEEESI_SJ_NS4_8TiledMMAINS4_8MMA_AtomIJNS4_10MMA_TraitsINS4_19SM100_MMA_F8F6F4_SSEJSI_SI_fSE_SF_NS4_17integral_constantINS4_4UMMA5MajorELSQ_0EEESR_NSO_INSP_7ScaleInELSS_0EEEST_EEEEEENS4_6LayoutISC_NS5_IJNSA_ILi0EEESX_SX_EEEEENS5_IJNS4_10UnderscoreES10_S10_EEEEENS4_13SM90_TMA_LOADENS4_14ComposedLayoutINS4_7SwizzleILi1ELi4ELi3EEENS4_18smem_ptr_flag_bitsILi8EEENSW_INS5_IJNSA_ILi8EEESG_EEENS5_IJSG_SB_EEEEEEEvNS4_8identityES13_S1D_vS1E_EENS_8epilogue10collective18CollectiveEpilogueINS1G_23Sm100TmaWarpSpecializedILi2ELi2ELi32ELb0ELb0EEEJSH_NS5_IJNSW_ISE_SB_EES1L_EEESI_SJ_SI_SJ_NS1G_6fusion15FusionCallbacksIS1K_NS1N_17LinearCombinationISI_fSI_fLNS_15FloatRoundStyleE2EEESH_S1M_JEEENS4_5SM1004TMEM4LOAD26SM100_TMEM_LOAD_16dp32b32xES13_NS14_INS15_ILi2ELi4ELi3EEES18_NSW_INS5_IJS19_SE_EEENS5_IJSE_SB_EEEEEEENS4_39AutoVectorizingCopyWithAssumedAlignmentILi128EEENS4_14SM90_TMA_STOREES21_S23_S23_EEEvvEEEEvNT_6ParamsE,"",@"SHT_CUDA_INFO"
	.sectionflags	@""
	.align	4


	//----- nvinfo : EIATTR_CUDA_API_VERSION
	.align		4
        /*0000*/ 	.byte	0x04, 0x37
        /*0002*/ 	.short	(.L_31 - .L_30)
.L_30:
        /*0004*/ 	.word	0x00000082


	//----- nvinfo : EIATTR_KPARAM_INFO
	.align		4
.L_31:
        /*0008*/ 	.byte	0x04, 0x17
        /*000a*/ 	.short	(.L_33 - .L_32)
.L_32:
        /*000c*/ 	.word	0x00000000
        /*0010*/ 	.short	0x0000
        /*0012*/ 	.short	0x0000
        /*0014*/ 	.byte	0x00, 0xf0, 0x01, 0x20


	//----- nvinfo : EIATTR_AT_ENTRY_FRAGMENTS
	.align		4
.L_33:
        /*0018*/ 	.byte	0x04, 0x4f
        /*001a*/ 	.short	(.L_35 - .L_34)


	//   ....[0]....
.L_34:
        /*001c*/ 	.word	0x00000006


	//----- nvinfo : EIATTR_RESERVED_SMEM_USED
	.align		4
.L_35:
        /*0020*/ 	.byte	0x01, 0x41
	.zero		2


	//----- nvinfo : EIATTR_SPARSE_MMA_MASK
	.align		4
        /*0024*/ 	.byte	0x03, 0x50
        /*0026*/ 	.short	0x0000


	//----- nvinfo : EIATTR_TCGEN05_1CTA_USED
	.align		4
        /*0028*/ 	.byte	0x01, 0x51
	.zero		2


	//----- nvinfo : EIATTR_MAXREG_COUNT
	.align		4
        /*002c*/ 	.byte	0x03, 0x1b
        /*002e*/ 	.short	0x00ff


	//----- nvinfo : EIATTR_NUM_BARRIERS
	.align		4
        /*0030*/ 	.byte	0x02, 0x4c
        /*0032*/ 	.byte	0x07
	.zero		1


	//----- nvinfo : EIATTR_EXTERNS
	.align		4
        /*0034*/ 	.byte	0x04, 0x0f
        /*0036*/ 	.short	(.L_37 - .L_36)


	//   ....[0]....
	.align		4
.L_36:
        /*0038*/ 	.word	index@(__assertfail)


	//----- nvinfo : EIATTR_MERCURY_ISA_VERSION
	.align		4
.L_37:
        /*003c*/ 	.byte	0x03, 0x5f
        /*003e*/ 	.short	0x0101


	//----- nvinfo : EIATTR_INT_WARP_WIDE_INSTR_OFFSETS
	.align		4
        /*0040*/ 	.byte	0x04, 0x31
        /*0042*/ 	.short	(.L_39 - .L_38)


	//   ....[0]....
.L_38:
        /*0044*/ 	.word	0x00001dd0


	//   ....[1]....
        /*0048*/ 	.word	0x000037c0


	//   ....[2]....
        /*004c*/ 	.word	0x000037e0


	//   ....[3]....
        /*0050*/ 	.word	0x00003810


	//   ....[4]....
        /*0054*/ 	.word	0x00004140


	//   ....[5]....
        /*0058*/ 	.word	0x000041b0


	//   ....[6]....
        /*005c*/ 	.word	0x00004390


	//   ....[7]....
        /*0060*/ 	.word	0x000044f0


	//----- nvinfo : EIATTR_COOP_GROUP_MASK_REGIDS
	.align		4
.L_39:
        /*0064*/ 	.byte	0x04, 0x29
        /*0066*/ 	.short	(.L_41 - .L_40)


	//   ....[0]....
.L_40:
        /*0068*/ 	.word	0xffffffff


	//   ....[1]....
        /*006c*/ 	.word	0xffffffff


	//   ....[2]....
        /*0070*/ 	.word	0xffffffff


	//   ....[3]....
        /*0074*/ 	.word	0xffffffff


	//   ....[4]....
        /*0078*/ 	.word	0xffffffff


	//   ....[5]....
        /*007c*/ 	.word	0xffffffff


	//   ....[6]....
        /*0080*/ 	.word	0xffffffff


	//   ....[7]....
        /*0084*/ 	.word	0xffffffff


	//   ....[8]....
        /*0088*/ 	.word	0xffffffff


	//   ....[9]....
        /*008c*/ 	.word	0xffffffff


	//   ....[10]....
        /*0090*/ 	.word	0xffffffff


	//   ....[11]....
        /*0094*/ 	.word	0xffffffff


	//   ....[12]....
        /*0098*/ 	.word	0xffffffff


	//----- nvinfo : EIATTR_COOP_GROUP_INSTR_OFFSETS
	.align		4
.L_41:
        /*009c*/ 	.byte	0x04, 0x28
        /*009e*/ 	.short	(.L_43 - .L_42)


	//   ....[0]....
.L_42:
        /*00a0*/ 	.word	0x00000090


	//   ....[1]....
        /*00a4*/ 	.word	0x000004d0


	//   ....[2]....
        /*00a8*/ 	.word	0x00000660


	//   ....[3]....
        /*00ac*/ 	.word	0x000007c0


	//   ....[4]....
        /*00b0*/ 	.word	0x000008c0


	//   ....[5]....
        /*00b4*/ 	.word	0x00000a30


	//   ....[6]....
        /*00b8*/ 	.word	0x00000bd0


	//   ....[7]....
        /*00bc*/ 	.word	0x00001cb0


	//   ....[8]....
        /*00c0*/ 	.word	0x00002b20


	//   ....[9]....
        /*00c4*/ 	.word	0x00002d30


	//   ....[10]....
        /*00c8*/ 	.word	0x00002d60


	//   ....[11]....
        /*00cc*/ 	.word	0x000036a0


	//   ....[12]....
        /*00d0*/ 	.word	0x000038d0


	//----- nvinfo : EIATTR_VRC_CTA_INIT_COUNT
	.align		4
.L_43:
        /*00d4*/ 	.byte	0x02, 0x4a
        /*00d6*/ 	.byte	0x80
	.zero		1


	//----- nvinfo : EIATTR_SYSCALL_OFFSETS
	.align		4
        /*00d8*/ 	.byte	0x04, 0x46
        /*00da*/ 	.short	(.L_45 - .L_44)


	//   ....[0]....
.L_44:
        /*00dc*/ 	.word	0x00004f30


	//   ....[1]....
        /*00e0*/ 	.word	0x00005070


	//   ....[2]....
        /*00e4*/ 	.word	0x00005870


	//   ....[3]....
        /*00e8*/ 	.word	0x00006600


	//----- nvinfo : EIATTR_MBARRIER_INSTR_OFFSETS
	.align		4
.L_45:
        /*00ec*/ 	.byte	0x04, 0x39
        /*00ee*/ 	.short	(.L_47 - .L_46)


	//   ....[0]....
.L_46:
        /*00f0*/ 	.word	0x000005b0
        /*00f4*/ 	.word	0x000000ff
        /*00f8*/ 	.word	0x00000000
        /*00fc*/ 	.short	0x0100
        /*00fe*/ 	.byte	0x05
	.zero		1


	//   ....[1]....
        /*0100*/ 	.word	0x000005c0
        /*0104*/ 	.word	0x000000ff
        /*0108*/ 	.word	0x00000028
        /*010c*/ 	.short	0x0100
        /*010e*/ 	.byte	0x05
	.zero		1


	//   ....[2]....
        /*0110*/ 	.word	0x000005d0
        /*0114*/ 	.word	0x000000ff
        /*0118*/ 	.word	0x00000008
        /*011c*/ 	.short	0x0100
        /*011e*/ 	.byte	0x05
	.zero		1


	//   ....[3]....
        /*0120*/ 	.word	0x000005e0
        /*0124*/ 	.word	0x000000ff
        /*0128*/ 	.word	0x00000030
        /*012c*/ 	.short	0x0100
        /*012e*/ 	.byte	0x05
	.zero		1


	//   ....[4]....
        /*0130*/ 	.word	0x000005f0
        /*0134*/ 	.word	0x000000ff
        /*0138*/ 	.word	0x00000010
        /*013c*/ 	.short	0x0100
        /*013e*/ 	.byte	0x05
	.zero		1


	//   ....[5]....
        /*0140*/ 	.word	0x00000600
        /*0144*/ 	.word	0x000000ff
        /*0148*/ 	.word	0x00000038
        /*014c*/ 	.short	0x0100
        /*014e*/ 	.byte	0x05
	.zero		1


	//   ....[6]....
        /*0150*/ 	.word	0x00000610
        /*0154*/ 	.word	0x000000ff
        /*0158*/ 	.word	0x00000018
        /*015c*/ 	.short	0x0100
        /*015e*/ 	.byte	0x05
	.zero		1


	//   ....[7]....
        /*0160*/ 	.word	0x00000620
        /*0164*/ 	.word	0x000000ff
        /*0168*/ 	.word	0x00000040
        /*016c*/ 	.short	0x0100
        /*016e*/ 	.byte	0x05
	.zero		1


	//   ....[8]....
        /*0170*/ 	.word	0x00000630
        /*0174*/ 	.word	0x000000ff
        /*0178*/ 	.word	0x00000020
        /*017c*/ 	.short	0x0100
        /*017e*/ 	.byte	0x05
	.zero		1


	//   ....[9]....
        /*0180*/ 	.word	0x00000640
        /*0184*/ 	.word	0x000000ff
        /*0188*/ 	.word	0x00000048
        /*018c*/ 	.short	0x0100
        /*018e*/ 	.byte	0x05
	.zero		1


	//   ....[10]....
        /*0190*/ 	.word	0x00000770
        /*0194*/ 	.word	0x000000ff
        /*0198*/ 	.word	0x00000050
        /*019c*/ 	.short	0x0100
        /*019e*/ 	.byte	0x07
	.zero		1


	//   ....[11]....
        /*01a0*/ 	.word	0x00000780
        /*01a4*/ 	.word	0x000000ff
        /*01a8*/ 	.word	0x00000060
        /*01ac*/ 	.short	0x0100
        /*01ae*/ 	.byte	0x07
	.zero		1


	//   ....[12]....
        /*01b0*/ 	.word	0x00000790
        /*01b4*/ 	.word	0x000000ff
        /*01b8*/ 	.word	0x00000058
        /*01bc*/ 	.short	0x0100
        /*01be*/ 	.byte	0x07
	.zero		1


	//   ....[13]....
        /*01c0*/ 	.word	0x000007a0
        /*01c4*/ 	.word	0x000000ff
        /*01c8*/ 	.word	0x00000068
        /*01cc*/ 	.short	0x0100
        /*01ce*/ 	.byte	0x07
	.zero		1


	//   ....[14]....
        /*01d0*/ 	.word	0x00000890
        /*01d4*/ 	.word	0x000000ff
        /*01d8*/ 	.word	0x00000070
        /*01dc*/ 	.short	0x0100
        /*01de*/ 	.byte	0x05
	.zero		1


	//   ....[15]....
        /*01e0*/ 	.word	0x000008a0
        /*01e4*/ 	.word	0x000000ff
        /*01e8*/ 	.word	0x00000078
        /*01ec*/ 	.short	0x0100
        /*01ee*/ 	.byte	0x05
	.zero		1


	//   ....[16]....
        /*01f0*/ 	.word	0x000009e0
        /*01f4*/ 	.word	0x000000ff
        /*01f8*/ 	.word	0x00000080
        /*01fc*/ 	.short	0x0100
        /*01fe*/ 	.byte	0x05
	.zero		1


	//   ....[17]....
        /*0200*/ 	.word	0x000009f0
        /*0204*/ 	.word	0x000000ff
        /*0208*/ 	.word	0x00000090
        /*020c*/ 	.short	0x0100
        /*020e*/ 	.byte	0x05
	.zero		1


	//   ....[18]....
        /*0210*/ 	.word	0x00000a00
        /*0214*/ 	.word	0x000000ff
        /*0218*/ 	.word	0x00000088
        /*021c*/ 	.short	0x0100
        /*021e*/ 	.byte	0x05
	.zero		1


	//   ....[19]....
        /*0220*/ 	.word	0x00000a10
        /*0224*/ 	.word	0x000000ff
        /*0228*/ 	.word	0x00000098
        /*022c*/ 	.short	0x0100
        /*022e*/ 	.byte	0x05
	.zero		1


	//   ....[20]....
        /*0230*/ 	.word	0x00000b40
        /*0234*/ 	.word	0x000000ff
        /*0238*/ 	.word	0x000000a0
        /*023c*/ 	.short	0x0100
        /*023e*/ 	.byte	0x07
	.zero		1


	//   ....[21]....
        /*0240*/ 	.word	0x00000b50
        /*0244*/ 	.word	0x000000ff
        /*0248*/ 	.word	0x000000c0
        /*024c*/ 	.short	0x0100
        /*024e*/ 	.byte	0x07
	.zero		1


	//   ....[22]....
        /*0250*/ 	.word	0x00000b60
        /*0254*/ 	.word	0x000000ff
        /*0258*/ 	.word	0x000000a8
        /*025c*/ 	.short	0x0100
        /*025e*/ 	.byte	0x07
	.zero		1


	//   ....[23]....
        /*0260*/ 	.word	0x00000b70
        /*0264*/ 	.word	0x000000ff
        /*0268*/ 	.word	0x000000c8
        /*026c*/ 	.short	0x0100
        /*026e*/ 	.byte	0x07
	.zero		1


	//   ....[24]....
        /*0270*/ 	.word	0x00000b80
        /*0274*/ 	.word	0x000000ff
        /*0278*/ 	.word	0x000000b0
        /*027c*/ 	.short	0x0100
        /*027e*/ 	.byte	0x07
	.zero		1


	//   ....[25]....
        /*0280*/ 	.word	0x00000b90
        /*0284*/ 	.word	0x000000ff
        /*0288*/ 	.word	0x000000d0
        /*028c*/ 	.short	0x0100
        /*028e*/ 	.byte	0x07
	.zero		1


	//   ....[26]....
        /*0290*/ 	.word	0x00000ba0
        /*0294*/ 	.word	0x000000ff
        /*0298*/ 	.word	0x000000b8
        /*029c*/ 	.short	0x0100
        /*029e*/ 	.byte	0x07
	.zero		1


	//   ....[27]....
        /*02a0*/ 	.word	0x00000bb0
        /*02a4*/ 	.word	0x000000ff
        /*02a8*/ 	.word	0x000000d8
        /*02ac*/ 	.short	0x0100
        /*02ae*/ 	.byte	0x07
	.zero		1


	//   ....[28]....
        /*02b0*/ 	.word	0x00000ca0
        /*02b4*/ 	.word	0x000000ff
        /*02b8*/ 	.word	0x000000e0
        /*02bc*/ 	.short	0x0100
        /*02be*/ 	.byte	0x05
	.zero		1


	//   ....[29]....
        /*02c0*/ 	.word	0x00000cb0
        /*02c4*/ 	.word	0x000000ff
        /*02c8*/ 	.word	0x000000f0
        /*02cc*/ 	.short	0x0100
        /*02ce*/ 	.byte	0x05
	.zero		1


	//   ....[30]....
        /*02d0*/ 	.word	0x00000cc0
        /*02d4*/ 	.word	0x000000ff
        /*02d8*/ 	.word	0x000000e8
        /*02dc*/ 	.short	0x0100
        /*02de*/ 	.byte	0x05
	.zero		1


	//   ....[31]....
        /*02e0*/ 	.word	0x00000cd0
        /*02e4*/ 	.word	0x000000ff
        /*02e8*/ 	.word	0x000000f8
        /*02ec*/ 	.short	0x0100
        /*02ee*/ 	.byte	0x05
	.zero		1


	//   ....[32]....
        /*02f0*/ 	.word	0x000015b0
        /*02f4*/ 	.word	0x00000003
        /*02f8*/ 	.word	0x000000f0
        /*02fc*/ 	.short	0x010a
        /*02fe*/ 	.byte	0xff
	.zero		1


	//   ....[33]....
        /*0300*/ 	.word	0x000015e0
        /*0304*/ 	.word	0x00000003
        /*0308*/ 	.word	0x000000e0
        /*030c*/ 	.short	0x0101
        /*030e*/ 	.byte	0xff
	.zero		1


	//   ....[34]....
        /*0310*/ 	.word	0x000016b0
        /*0314*/ 	.word	0x000000ff
        /*0318*/ 	.word	0x00000028
        /*031c*/ 	.short	0x010a
        /*031e*/ 	.byte	0x08
	.zero		1


	//   ....[35]....
        /*0320*/ 	.word	0x00001750
        /*0324*/ 	.word	0x000000ff
        /*0328*/ 	.word	0x00000028
        /*032c*/ 	.short	0x010a
        /*032e*/ 	.byte	0x21
	.zero		1


	//   ....[36]....
        /*0330*/ 	.word	0x000018a0
        /*0334*/ 	.word	0x000000ff
        /*0338*/ 	.word	0x00000028
        /*033c*/ 	.short	0x010a
        /*033e*/ 	.byte	0x08
	.zero		1


	//   ....[37]....
        /*0340*/ 	.word	0x000019b0
        /*0344*/ 	.word	0x000000ff
        /*0348*/ 	.word	0x00000078
        /*034c*/ 	.short	0x0101
        /*034e*/ 	.byte	0x04
	.zero		1


	//   ....[38]....
        /*0350*/ 	.word	0x000019d0
        /*0354*/ 	.word	0x000000ff
        /*0358*/ 	.word	0x00000028
        /*035c*/ 	.short	0x010a
        /*035e*/ 	.byte	0x08
	.zero		1


	//   ....[39]....
        /*0360*/ 	.word	0x00001a50
        /*0364*/ 	.word	0x000000ff
        /*0368*/ 	.word	0x00000028
        /*036c*/ 	.short	0x010a
        /*036e*/ 	.byte	0x11
	.zero		1


	//   ....[40]....
        /*0370*/ 	.word	0x00001ba0
        /*0374*/ 	.word	0x000000ff
        /*0378*/ 	.word	0x00000028
        /*037c*/ 	.short	0x010a
        /*037e*/ 	.byte	0x08
	.zero		1


	//   ....[41]....
        /*0380*/ 	.word	0x00001ce0
        /*0384*/ 	.word	0x00000002
        /*0388*/ 	.word	0x00000080
        /*038c*/ 	.short	0x010a
        /*038e*/ 	.byte	0xff
	.zero		1


	//   ....[42]....
        /*0390*/ 	.word	0x00001da0
        /*0394*/ 	.word	0x00000002
        /*0398*/ 	.word	0x00000000
        /*039c*/ 	.short	0x0101
        /*039e*/ 	.byte	0xff
	.zero		1


	//   ....[43]....
        /*03a0*/ 	.word	0x00002300
        /*03a4*/ 	.word	0x000000ff
        /*03a8*/ 	.word	0x00000000
        /*03ac*/ 	.short	0x010a
        /*03ae*/ 	.byte	0x05
	.zero		1


	//   ....[44]....
        /*03b0*/ 	.word	0x00002390
        /*03b4*/ 	.word	0x000000ff
        /*03b8*/ 	.word	0x00000000
        /*03bc*/ 	.short	0x010a
        /*03be*/ 	.byte	0x05
	.zero		1


	//   ....[45]....
        /*03c0*/ 	.word	0x00002420
        /*03c4*/ 	.word	0x000000ff
        /*03c8*/ 	.word	0x00000000
        /*03cc*/ 	.short	0x010a
        /*03ce*/ 	.byte	0x05
	.zero		1


	//   ....[46]....
        /*03d0*/ 	.word	0x000024b0
        /*03d4*/ 	.word	0x000000ff
        /*03d8*/ 	.word	0x00000000
        /*03dc*/ 	.short	0x010a
        /*03de*/ 	.byte	0x05
	.zero		1


	//   ....[47]....
        /*03e0*/ 	.word	0x00002550
        /*03e4*/ 	.word	0x00000000
        /*03e8*/ 	.word	0x00000000
        /*03ec*/ 	.short	0x010a
        /*03ee*/ 	.byte	0xff
	.zero		1


	//   ....[48]....
        /*03f0*/ 	.word	0x00002670
        /*03f4*/ 	.word	0x00000000
        /*03f8*/ 	.word	0x000000e0
        /*03fc*/ 	.short	0x010a
        /*03fe*/ 	.byte	0xff
	.zero		1


	//   ....[49]....
        /*0400*/ 	.word	0x000026d0
        /*0404*/ 	.word	0x00000004
        /*0408*/ 	.word	0x00000000
        /*040c*/ 	.short	0x0101
        /*040e*/ 	.byte	0xff
	.zero		1


	//   ....[50]....
        /*0410*/ 	.word	0x000026f0
        /*0414*/ 	.word	0x000000ff
        /*0418*/ 	.word	0x00000090
        /*041c*/ 	.short	0x010a
        /*041e*/ 	.byte	0x05
	.zero		1


	//   ....[51]....
        /*0420*/ 	.word	0x00002810
        /*0424*/ 	.word	0x00000000
        /*0428*/ 	.word	0x00000080
        /*042c*/ 	.short	0x010a
        /*042e*/ 	.byte	0xff
	.zero		1


	//   ....[52]....
        /*0430*/ 	.word	0x00002920
        /*0434*/ 	.word	0x00000000
        /*0438*/ 	.word	0x00000000
        /*043c*/ 	.short	0x0101
        /*043e*/ 	.byte	0xff
	.zero		1


	//   ....[53]....
        /*0440*/ 	.word	0x000029b0
        /*0444*/ 	.word	0x000000ff
        /*0448*/ 	.word	0x00000090
        /*044c*/ 	.short	0x0106
        /*044e*/ 	.byte	0x05
	.zero		1


	//   ....[54]....
        /*0450*/ 	.word	0x000029d0
        /*0454*/ 	.word	0x000000ff
        /*0458*/ 	.word	0x00000090
        /*045c*/ 	.short	0x010a
        /*045e*/ 	.byte	0x05
	.zero		1


	//   ....[55]....
        /*0460*/ 	.word	0x00002a60
        /*0464*/ 	.word	0x000000ff
        /*0468*/ 	.word	0x00000090
        /*046c*/ 	.short	0x0106
        /*046e*/ 	.byte	0x04
	.zero		1


	//   ....[56]....
        /*0470*/ 	.word	0x00002aa0
        /*0474*/ 	.word	0x00000000
        /*0478*/ 	.word	0x00000090
        /*047c*/ 	.short	0x010a
        /*047e*/ 	.byte	0xff
	.zero		1


	//   ....[57]....
        /*0480*/ 	.word	0x00002f80
        /*0484*/ 	.word	0x00000000
        /*0488*/ 	.word	0x00000080
        /*048c*/ 	.short	0x010a
        /*048e*/ 	.byte	0xff
	.zero		1


	//   ....[58]....
        /*0490*/ 	.word	0x00003080
        /*0494*/ 	.word	0x00000003
        /*0498*/ 	.word	0x00000000
        /*049c*/ 	.short	0x0101
        /*049e*/ 	.byte	0xff
	.zero		1


	//   ....[59]....
        /*04a0*/ 	.word	0x00003090
        /*04a4*/ 	.word	0x000000ff
        /*04a8*/ 	.word	0x00000000
        /*04ac*/ 	.short	0x010a
        /*04ae*/ 	.byte	0x04
	.zero		1


	//   ....[60]....
        /*04b0*/ 	.word	0x000030b0
        /*04b4*/ 	.word	0x000000ff
        /*04b8*/ 	.word	0x000000c0
        /*04bc*/ 	.short	0x010a
        /*04be*/ 	.byte	0x09
	.zero		1


	//   ....[61]....
        /*04c0*/ 	.word	0x000031f0
        /*04c4*/ 	.word	0x000000ff
        /*04c8*/ 	.word	0x00000000
        /*04cc*/ 	.short	0x010a
        /*04ce*/ 	.byte	0x07
	.zero		1


	//   ....[62]....
        /*04d0*/ 	.word	0x00003320
        /*04d4*/ 	.word	0x000000ff
        /*04d8*/ 	.word	0x00000000
        /*04dc*/ 	.short	0x010a
        /*04de*/ 	.byte	0x04
	.zero		1


	//   ....[63]....
        /*04e0*/ 	.word	0x000034d0
        /*04e4*/ 	.word	0x000000ff
        /*04e8*/ 	.word	0x00000000
        /*04ec*/ 	.short	0x010a
        /*04ee*/ 	.byte	0x05
	.zero		1


	//   ....[64]....
        /*04f0*/ 	.word	0x00003560
        /*04f4*/ 	.word	0x000000ff
        /*04f8*/ 	.word	0x00000000
        /*04fc*/ 	.short	0x010a
        /*04fe*/ 	.byte	0x05
	.zero		1


	//   ....[65]....
        /*0500*/ 	.word	0x000035f0
        /*0504*/ 	.word	0x000000ff
        /*0508*/ 	.word	0x00000000
        /*050c*/ 	.short	0x010a
        /*050e*/ 	.byte	0x05
	.zero		1


	//   ....[66]....
        /*0510*/ 	.word	0x00003680
        /*0514*/ 	.word	0x000000ff
        /*0518*/ 	.word	0x00000000
        /*051c*/ 	.short	0x010a
        /*051e*/ 	.byte	0x07
	.zero		1


	//   ....[67]....
        /*0520*/ 	.word	0x00003ae0
        /*0524*/ 	.word	0x00000000
        /*0528*/ 	.word	0x00000080
        /*052c*/ 	.short	0x010a
        /*052e*/ 	.byte	0xff
	.zero		1


	//   ....[68]....
        /*0530*/ 	.word	0x00003ba0
        /*0534*/ 	.word	0x00000000
        /*0538*/ 	.word	0x00000000
        /*053c*/ 	.short	0x0101
        /*053e*/ 	.byte	0xff
	.zero		1


	//   ....[69]....
        /*0540*/ 	.word	0x00003ec0
        /*0544*/ 	.word	0x000000ff
        /*0548*/ 	.word	0x00000078
        /*054c*/ 	.short	0x010a
        /*054e*/ 	.byte	0x07
	.zero		1


	//   ....[70]....
        /*0550*/ 	.word	0x000040b0
        /*0554*/ 	.word	0x000000ff
        /*0558*/ 	.word	0x00000060
        /*055c*/ 	.short	0x010a
        /*055e*/ 	.byte	0x07
	.zero		1


	//   ....[71]....
        /*0560*/ 	.word	0x00004280
        /*0564*/ 	.word	0x000000ff
        /*0568*/ 	.word	0x00000050
        /*056c*/ 	.short	0x010b
        /*056e*/ 	.byte	0x07
	.zero		1


	//   ....[72]....
        /*0570*/ 	.word	0x000042f0
        /*0574*/ 	.word	0x000000ff
        /*0578*/ 	.word	0x00000000
        /*057c*/ 	.short	0x0101
        /*057e*/ 	.byte	0x08
	.zero		1


	//   ....[73]....
        /*0580*/ 	.word	0x00004320
        /*0584*/ 	.word	0x000000ff
        /*0588*/ 	.word	0x00000068
        /*058c*/ 	.short	0x010a
        /*058e*/ 	.byte	0x07
	.zero		1


	//   ....[74]....
        /*0590*/ 	.word	0x00004530
        /*0594*/ 	.word	0x000000ff
        /*0598*/ 	.word	0x00000058
        /*059c*/ 	.short	0x010b
        /*059e*/ 	.byte	0x07
	.zero		1


	//   ....[75]....
        /*05a0*/ 	.word	0x00004550
        /*05a4*/ 	.word	0x000000ff
        /*05a8*/ 	.word	0x00000000
        /*05ac*/ 	.short	0x0101
        /*05ae*/ 	.byte	0x0d
	.zero		1


	//   ....[76]....
        /*05b0*/ 	.word	0x00004580
        /*05b4*/ 	.word	0x000000ff
        /*05b8*/ 	.word	0x00000060
        /*05bc*/ 	.short	0x010a
        /*05be*/ 	.byte	0x07
	.zero		1


	//   ....[77]....
        /*05c0*/ 	.word	0x000045c0
        /*05c4*/ 	.word	0x00000000
        /*05c8*/ 	.word	0x00000068
        /*05cc*/ 	.short	0x010a
        /*05ce*/ 	.byte	0xff
	.zero		1


	//   ....[78]....
        /*05d0*/ 	.word	0x00004900
        /*05d4*/ 	.word	0x00000000
        /*05d8*/ 	.word	0x00000080
        /*05dc*/ 	.short	0x010a
        /*05de*/ 	.byte	0xff
	.zero		1


	//   ....[79]....
        /*05e0*/ 	.word	0x00004a10
        /*05e4*/ 	.word	0x00000000
        /*05e8*/ 	.word	0x00000000
        /*05ec*/ 	.short	0x0101
        /*05ee*/ 	.byte	0xff
	.zero		1


	//   ....[80]....
        /*05f0*/ 	.word	0x00005460
        /*05f4*/ 	.word	0x00000000
        /*05f8*/ 	.word	0x00000050
        /*05fc*/ 	.short	0x010a
        /*05fe*/ 	.byte	0xff
	.zero		1


	//   ....[81]....
        /*0600*/ 	.word	0x000054d0
        /*0604*/ 	.word	0x00000071
        /*0608*/ 	.word	0x000000a0
        /*060c*/ 	.short	0x010a
        /*060e*/ 	.byte	0xff
	.zero		1


	//   ....[82]....
        /*0610*/ 	.word	0x000055b0
        /*0614*/ 	.word	0x00000000
        /*0618*/ 	.word	0x00000050
        /*061c*/ 	.short	0x010a
        /*061e*/ 	.byte	0xff
	.zero		1


	//   ....[83]....
        /*0620*/ 	.word	0x000056f0
        /*0624*/ 	.word	0x00000000
        /*0628*/ 	.word	0x00000000
        /*062c*/ 	.short	0x0101
        /*062e*/ 	.byte	0xff
	.zero		1


	//   ....[84]....
        /*0630*/ 	.word	0x00005750
        /*0634*/ 	.word	0x00000071
        /*0638*/ 	.word	0x000000a0
        /*063c*/ 	.short	0x010a
        /*063e*/ 	.byte	0xff
	.zero		1


	//   ....[85]....
        /*0640*/ 	.word	0x000062a0
        /*0644*/ 	.word	0x00000020
        /*0648*/ 	.word	0x00000050
        /*064c*/ 	.short	0x010a
        /*064e*/ 	.byte	0xff
	.zero		1


	//   ....[86]....
        /*0650*/ 	.word	0x00006360
        /*0654*/ 	.word	0x00000020
        /*0658*/ 	.word	0x00000050
        /*065c*/ 	.short	0x010a
        /*065e*/ 	.byte	0xff
	.zero		1


	//   ....[87]....
        /*0660*/ 	.word	0x00006480
        /*0664*/ 	.word	0x00000003
        /*0668*/ 	.word	0x00000000
        /*066c*/ 	.short	0x0101
        /*066e*/ 	.byte	0xff
	.zero		1


	//   ....[88]....
        /*0670*/ 	.word	0x000068c0
        /*0674*/ 	.word	0x000000ff
        /*0678*/ 	.word	0x00000000
        /*067c*/ 	.short	0x0101
        /*067e*/ 	.byte	0x05
	.zero		1


	//   ....[89]....
        /*0680*/ 	.word	0x00007100
        /*0684*/ 	.word	0x00000003
        /*0688*/ 	.word	0x000000f0
        /*068c*/ 	.short	0x010a
        /*068e*/ 	.byte	0xff
	.zero		1


	//   ....[90]....
        /*0690*/ 	.word	0x00007160
        /*0694*/ 	.word	0x00000002
        /*0698*/ 	.word	0x00000028
        /*069c*/ 	.short	0x010a
        /*069e*/ 	.byte	0xff
	.zero		1


	//   ....[91]....
        /*06a0*/ 	.word	0x000071c0
        /*06a4*/ 	.word	0x00000002
        /*06a8*/ 	.word	0x00000028
        /*06ac*/ 	.short	0x010a
        /*06ae*/ 	.byte	0xff
	.zero		1


	//   ....[92]....
        /*06b0*/ 	.word	0x00007210
        /*06b4*/ 	.word	0x00000002
        /*06b8*/ 	.word	0x00000080
        /*06bc*/ 	.short	0x010a
        /*06be*/ 	.byte	0xff
	.zero		1


	//   ....[93]....
        /*06c0*/ 	.word	0x00007270
        /*06c4*/ 	.word	0x00000000
        /*06c8*/ 	.word	0x00000000
        /*06cc*/ 	.short	0x010a
        /*06ce*/ 	.byte	0xff
	.zero		1


	//   ....[94]....
        /*06d0*/ 	.word	0x000072d0
        /*06d4*/ 	.word	0x00000000
        /*06d8*/ 	.word	0x00000000
        /*06dc*/ 	.short	0x010a
        /*06de*/ 	.byte	0xff
	.zero		1


	//   ....[95]....
        /*06e0*/ 	.word	0x00007330
        /*06e4*/ 	.word	0x00000000
        /*06e8*/ 	.word	0x00000000
        /*06ec*/ 	.short	0x010a
        /*06ee*/ 	.byte	0xff
	.zero		1


	//   ....[96]....
        /*06f0*/ 	.word	0x00007390
        /*06f4*/ 	.word	0x00000000
        /*06f8*/ 	.word	0x00000000
        /*06fc*/ 	.short	0x010a
        /*06fe*/ 	.byte	0xff
	.zero		1


	//   ....[97]....
        /*0700*/ 	.word	0x000073e0
        /*0704*/ 	.word	0x00000000
        /*0708*/ 	.word	0x000000e0
        /*070c*/ 	.short	0x010a
        /*070e*/ 	.byte	0xff
	.zero		1


	//   ....[98]....
        /*0710*/ 	.word	0x00007440
        /*0714*/ 	.word	0x00000000
        /*0718*/ 	.word	0x00000090
        /*071c*/ 	.short	0x010a
        /*071e*/ 	.byte	0xff
	.zero		1


	//   ....[99]....
        /*0720*/ 	.word	0x00007490
        /*0724*/ 	.word	0x00000000
        /*0728*/ 	.word	0x00000080
        /*072c*/ 	.short	0x010a
        /*072e*/ 	.byte	0xff
	.zero		1


	//   ....[100]....
        /*0730*/ 	.word	0x000074f0
        /*0734*/ 	.word	0x00000000
        /*0738*/ 	.word	0x00000090
        /*073c*/ 	.short	0x010a
        /*073e*/ 	.byte	0xff
	.zero		1


	//   ....[101]....
        /*0740*/ 	.word	0x00007540
        /*0744*/ 	.word	0x00000000
        /*0748*/ 	.word	0x00000080
        /*074c*/ 	.short	0x010a
        /*074e*/ 	.byte	0xff
	.zero		1


	//   ....[102]....
        /*0750*/ 	.word	0x000075a0
        /*0754*/ 	.word	0x00000003
        /*0758*/ 	.word	0x000000c0
        /*075c*/ 	.short	0x010a
        /*075e*/ 	.byte	0xff
	.zero		1


	//   ....[103]....
        /*0760*/ 	.word	0x00007600
        /*0764*/ 	.word	0x00000000
        /*0768*/ 	.word	0x00000000
        /*076c*/ 	.short	0x010a
        /*076e*/ 	.byte	0xff
	.zero		1


	//   ....[104]....
        /*0770*/ 	.word	0x00007660
        /*0774*/ 	.word	0x00000000
        /*0778*/ 	.word	0x00000000
        /*077c*/ 	.short	0x010a
        /*077e*/ 	.byte	0xff
	.zero		1


	//   ....[105]....
        /*0780*/ 	.word	0x000076c0
        /*0784*/ 	.word	0x00000000
        /*0788*/ 	.word	0x00000000
        /*078c*/ 	.short	0x010a
        /*078e*/ 	.byte	0xff
	.zero		1


	//   ....[106]....
        /*0790*/ 	.word	0x00007720
        /*0794*/ 	.word	0x00000000
        /*0798*/ 	.word	0x00000000
        /*079c*/ 	.short	0x010a
        /*079e*/ 	.byte	0xff
	.zero		1


	//   ....[107]....
        /*07a0*/ 	.word	0x00007780
        /*07a4*/ 	.word	0x00000000
        /*07a8*/ 	.word	0x00000000
        /*07ac*/ 	.short	0x010a
        /*07ae*/ 	.byte	0xff
	.zero		1


	//   ....[108]....
        /*07b0*/ 	.word	0x000077d0
        /*07b4*/ 	.word	0x00000000
        /*07b8*/ 	.word	0x00000080
        /*07bc*/ 	.short	0x010a
        /*07be*/ 	.byte	0xff
	.zero		1


	//   ....[109]....
        /*07c0*/ 	.word	0x00007830
        /*07c4*/ 	.word	0x00000000
        /*07c8*/ 	.word	0x00000078
        /*07cc*/ 	.short	0x010a
        /*07ce*/ 	.byte	0xff
	.zero		1


	//   ....[110]....
        /*07d0*/ 	.word	0x00007890
        /*07d4*/ 	.word	0x00000003
        /*07d8*/ 	.word	0x00000060
        /*07dc*/ 	.short	0x010a
        /*07de*/ 	.byte	0xff
	.zero		1


	//   ....[111]....
        /*07e0*/ 	.word	0x000078f0
        /*07e4*/ 	.word	0x00000003
        /*07e8*/ 	.word	0x00000068
        /*07ec*/ 	.short	0x010a
        /*07ee*/ 	.byte	0xff
	.zero		1


	//   ....[112]....
        /*07f0*/ 	.word	0x00007950
        /*07f4*/ 	.word	0x00000000
        /*07f8*/ 	.word	0x00000060
        /*07fc*/ 	.short	0x010a
        /*07fe*/ 	.byte	0xff
	.zero		1


	//   ....[113]....
        /*0800*/ 	.word	0x000079a0
        /*0804*/ 	.word	0x00000000
        /*0808*/ 	.word	0x00000080
        /*080c*/ 	.short	0x010a
        /*080e*/ 	.byte	0xff
	.zero		1


	//   ....[114]....
        /*0810*/ 	.word	0x000079f0
        /*0814*/ 	.word	0x00000000
        /*0818*/ 	.word	0x00000050
        /*081c*/ 	.short	0x010a
        /*081e*/ 	.byte	0xff
	.zero		1


	//   ....[115]....
        /*0820*/ 	.word	0x00007a40
        /*0824*/ 	.word	0x00000071
        /*0828*/ 	.word	0x000000a0
        /*082c*/ 	.short	0x010a
        /*082e*/ 	.byte	0xff
	.zero		1


	//   ....[116]....
        /*0830*/ 	.word	0x00007a90
        /*0834*/ 	.word	0x00000020
        /*0838*/ 	.word	0x00000050
        /*083c*/ 	.short	0x010a
        /*083e*/ 	.byte	0xff
	.zero		1


	//----- nvinfo : EIATTR_NUM_MBARRIERS
	.align		4
.L_47:
        /*0840*/ 	.byte	0x03, 0x38
        /*0842*/ 	.short	0x0020


	//----- nvinfo : EIATTR_EXIT_INSTR_OFFSETS
	.align		4
        /*0844*/ 	.byte	0x04, 0x1c
        /*0846*/ 	.short	(.L_49 - .L_48)


	//   ....[0]....
.L_48:
        /*0848*/ 	.word	0x00002580


	//   ....[1]....
        /*084c*/ 	.word	0x00002a70


	//   ....[2]....
        /*0850*/ 	.word	0x00002ad0


	//   ....[3]....
        /*0854*/ 	.word	0x000038e0


	//   ....[4]....
        /*0858*/ 	.word	0x000045f0


	//   ....[5]....
        /*085c*/ 	.word	0x00004630


	//   ....[6]....
        /*0860*/ 	.word	0x000070f0


	//----- nvinfo : EIATTR_MAX_THREADS
	.align		4
.L_49:
        /*0864*/ 	.byte	0x04, 0x05
        /*0866*/ 	.short	(.L_51 - .L_50)
.L_50:
        /*0868*/ 	.word	0x00000100
        /*086c*/ 	.word	0x00000001
        /*0870*/ 	.word	0x00000001


	//----- nvinfo : EIATTR_CRS_STACK_SIZE
	.align		4
.L_51:
        /*0874*/ 	.byte	0x04, 0x1e
        /*0876*/ 	.short	(.L_53 - .L_52)
.L_52:
        /*0878*/ 	.word	0x00000000


	//----- nvinfo : EIATTR_CBANK_PARAM_SIZE
	.align		4
.L_53:
        /*087c*/ 	.byte	0x03, 0x19
        /*087e*/ 	.short	0x0800


	//----- nvinfo : EIATTR_PARAM_CBANK
	.align		4
        /*0880*/ 	.byte	0x04, 0x0a
        /*0882*/ 	.short	(.L_55 - .L_54)
	.align		4
.L_54:
        /*0884*/ 	.word	index@(.nv.constant0._ZN7cutlass13device_kernelINS_4gemm6kernel13GemmUniversalIN4cute5tupleIJiiiiEEENS1_10collective13CollectiveMmaINS1_35MainloopSm100TmaUmmaWarpSpecializedILi5ELi2ELi4ENS5_IJNS4_1CILi1EEESB_SB_EEEEENS5_IJNSA_ILi64EEENSA_ILi128EEENSA_ILi32EEEEEENS_12float_e4m3_tENS5_IJlSB_lEEESI_SJ_NS4_8TiledMMAINS4_8MMA_AtomIJNS4_10MMA_TraitsINS4_19SM100_MMA_F8F6F4_SSEJSI_SI_fSE_SF_NS4_17integral_constantINS4_4UMMA5MajorELSQ_0EEESR_NSO_INSP_7ScaleInELSS_0EEEST_EEEEEENS4_6LayoutISC_NS5_IJNSA_ILi0EEESX_SX_EEEEENS5_IJNS4_10UnderscoreES10_S10_EEEEENS4_13SM90_TMA_LOADENS4_14ComposedLayoutINS4_7SwizzleILi1ELi4ELi3EEENS4_18smem_ptr_flag_bitsILi8EEENSW_INS5_IJNSA_ILi8EEESG_EEENS5_IJSG_SB_EEEEEEEvNS4_8identityES13_S1D_vS1E_EENS_8epilogue10collective18CollectiveEpilogueINS1G_23Sm100TmaWarpSpecializedILi2ELi2ELi32ELb0ELb0EEEJSH_NS5_IJNSW_ISE_SB_EES1L_EEESI_SJ_SI_SJ_NS1G_6fusion15FusionCallbacksIS1K_NS1N_17LinearCombinationISI_fSI_fLNS_15FloatRoundStyleE2EEESH_S1M_JEEENS4_5SM1004TMEM4LOAD26SM100_TMEM_LOAD_16dp32b32xES13_NS14_INS15_ILi2ELi4ELi3EEES18_NSW_INS5_IJS19_SE_EEENS5_IJSE_SB_EEEEEEENS4_39AutoVectorizingCopyWithAssumedAlignmentILi128EEENS4_14SM90_TMA_STOREES21_S23_S23_EEEvvEEEEvNT_6ParamsE)
        /*0888*/ 	.short	0x0380
        /*088a*/ 	.short	0x0800


	//----- nvinfo : EIATTR_SW_WAR
	.align		4
.L_55:
        /*088c*/ 	.byte	0x04, 0x36
        /*088e*/ 	.short	(.L_57 - .L_56)
.L_56:
        /*0890*/ 	.word	0x00000008
.L_57:


//--------------------- .nv.callgraph             --------------------------
	.section	.nv.callgraph,"",@"SHT_CUDA_CALLGRAPH"
	.align	4
	.sectionentsize	8
	.align		4
        /*0000*/ 	.word	0x00000000
	.align		4
        /*0004*/ 	.word	0xffffffff
	.align		4
        /*0008*/ 	.word	index@(_ZN7cutlass13device_kernelINS_4gemm6kernel13GemmUniversalIN4cute5tupleIJiiiiEEENS1_10collective13CollectiveMmaINS1_35MainloopSm100TmaUmmaWarpSpecializedILi5ELi2ELi4ENS5_IJNS4_1CILi1EEESB_SB_EEEEENS5_IJNSA_ILi64EEENSA_ILi128EEENSA_ILi32EEEEEENS_12float_e4m3_tENS5_IJlSB_lEEESI_SJ_NS4_8TiledMMAINS4_8MMA_AtomIJNS4_10MMA_TraitsINS4_19SM100_MMA_F8F6F4_SSEJSI_SI_fSE_SF_NS4_17integral_constantINS4_4UMMA5MajorELSQ_0EEESR_NSO_INSP_7ScaleInELSS_0EEEST_EEEEEENS4_6LayoutISC_NS5_IJNSA_ILi0EEESX_SX_EEEEENS5_IJNS4_10UnderscoreES10_S10_EEEEENS4_13SM90_TMA_LOADENS4_14ComposedLayoutINS4_7SwizzleILi1ELi4ELi3EEENS4_18smem_ptr_flag_bitsILi8EEENSW_INS5_IJNSA_ILi8EEESG_EEENS5_IJSG_SB_EEEEEEEvNS4_8identityES13_S1D_vS1E_EENS_8epilogue10collective18CollectiveEpilogueINS1G_23Sm100TmaWarpSpecializedILi2ELi2ELi32ELb0ELb0EEEJSH_NS5_IJNSW_ISE_SB_EES1L_EEESI_SJ_SI_SJ_NS1G_6fusion15FusionCallbacksIS1K_NS1N_17LinearCombinationISI_fSI_fLNS_15FloatRoundStyleE2EEESH_S1M_JEEENS4_5SM1004TMEM4LOAD26SM100_TMEM_LOAD_16dp32b32xES13_NS14_INS15_ILi2ELi4ELi3EEES18_NSW_INS5_IJS19_SE_EEENS5_IJSE_SB_EEEEEEENS4_39AutoVectorizingCopyWithAssumedAlignmentILi128EEENS4_14SM90_TMA_STOREES21_S23_S23_EEEvvEEEEvNT_6ParamsE)
	.align		4
        /*000c*/ 	.word	index@(__assertfail)
	.align		4
        /*0010*/ 	.word	0x00000000
	.align		4
        /*0014*/ 	.word	0xfffffffe
	.align		4
        /*0018*/ 	.word	0x00000000
	.align		4
        /*001c*/ 	.word	0xfffffffd
	.align		4
        /*0020*/ 	.word	0x00000000
	.align		4
        /*0024*/ 	.word	0xfffffffc


//--------------------- .nv.constant4             --------------------------
	.section	.nv.constant4,"a",@progbits
	.align	8
	.align		8
.nv.constant4:
        /*0000*/ 	.dword	__assertfail
	.align		8
        /*0008*/ 	.dword	__unnamed_1
	.align		8
        /*0010*/ 	.dword	__unnamed_2
	.align		8
        /*0018*/ 	.dword	_ZN39_INTERNAL_17f3bb93_4_k_cu_8d4dfe25_79964cuda3std3__45__cpo5beginE
	.align		8
        /*0020*/ 	.dword	_ZN39_INTERNAL_17f3bb93_4_k_cu_8d4dfe25_79964cuda3std3__45__cpo3endE
	.align		8
        /*0028*/ 	.dword	_ZN39_INTERNAL_17f3bb93_4_k_cu_8d4dfe25_79964cuda3std3__45__cpo6cbeginE
	.align		8
        /*0030*/ 	.dword	_ZN39_INTERNAL_17f3bb93_4_k_cu_8d4dfe25_79964cuda3std3__45__cpo4cendE
	.align		8
        /*0038*/ 	.dword	_ZN39_INTERNAL_17f3bb93_4_k_cu_8d4dfe25_79964cuda3std3__441_GLOBAL__N__17f3bb93_4_k_cu_8d4dfe25_79966ignoreE
	.align		8
        /*0040*/ 	.dword	_ZN39_INTERNAL_17f3bb93_4_k_cu_8d4dfe25_79964cuda3std3__419piecewise_constructE
	.align		8
        /*0048*/ 	.dword	_ZN39_INTERNAL_17f3bb93_4_k_cu_8d4dfe25_79964cuda3std3__48in_placeE
	.align		8
        /*0050*/ 	.dword	_ZN39_INTERNAL_17f3bb93_4_k_cu_8d4dfe25_79964cuda3std6ranges3__45__cpo4swapE
	.align		8
        /*0058*/ 	.dword	_ZN39_INTERNAL_17f3bb93_4_k_cu_8d4dfe25_79964cuda3std6ranges3__45__cpo9iter_moveE
	.align		8
        /*0060*/ 	.dword	_ZN39_INTERNAL_17f3bb93_4_k_cu_8d4dfe25_79964cute7productE
	.align		8
        /*0068*/ 	.dword	_ZN39_INTERNAL_17f3bb93_4_k_cu_8d4dfe25_79964cute1_E
	.align		8
        /*0070*/ 	.dword	$str$25
	.align		8
        /*0078*/ 	.dword	$str$26
	.align		8
        /*0080*/ 	.dword	$str$27
	.align		8
        /*0088*/ 	.dword	$str$28


//--------------------- .text._ZN7cutlass13device_kernelINS_4gemm6kernel13GemmUniversalIN4cute5tupleIJiiiiEEENS1_10collective13CollectiveMmaINS1_35MainloopSm100TmaUmmaWarpSpecializedILi5ELi2ELi4ENS5_IJNS4_1CILi1EEESB_SB_EEEEENS5_IJNSA_ILi64EEENSA_ILi128EEENSA_ILi32EEEEEENS_12float_e4m3_tENS5_IJlSB_lEEESI_SJ_NS4_8TiledMMAINS4_8MMA_AtomIJNS4_10MMA_TraitsINS4_19SM100_MMA_F8F6F4_SSEJSI_SI_fSE_SF_NS4_17integral_constantINS4_4UMMA5MajorELSQ_0EEESR_NSO_INSP_7ScaleInELSS_0EEEST_EEEEEENS4_6LayoutISC_NS5_IJNSA_ILi0EEESX_SX_EEEEENS5_IJNS4_10UnderscoreES10_S10_EEEEENS4_13SM90_TMA_LOADENS4_14ComposedLayoutINS4_7SwizzleILi1ELi4ELi3EEENS4_18smem_ptr_flag_bitsILi8EEENSW_INS5_IJNSA_ILi8EEESG_EEENS5_IJSG_SB_EEEEEEEvNS4_8identityES13_S1D_vS1E_EENS_8epilogue10collective18CollectiveEpilogueINS1G_23Sm100TmaWarpSpecializedILi2ELi2ELi32ELb0ELb0EEEJSH_NS5_IJNSW_ISE_SB_EES1L_EEESI_SJ_SI_SJ_NS1G_6fusion15FusionCallbacksIS1K_NS1N_17LinearCombinationISI_fSI_fLNS_15FloatRoundStyleE2EEESH_S1M_JEEENS4_5SM1004TMEM4LOAD26SM100_TMEM_LOAD_16dp32b32xES13_NS14_INS15_ILi2ELi4ELi3EEES18_NSW_INS5_IJS19_SE_EEENS5_IJSE_SB_EEEEEEENS4_39AutoVectorizingCopyWithAssumedAlignmentILi128EEENS4_14SM90_TMA_STOREES21_S23_S23_EEEvvEEEEvNT_6ParamsE --------------------------
	.section	.text._ZN7cutlass13device_kernelINS_4gemm6kernel13GemmUniversalIN4cute5tupleIJiiiiEEENS1_10collective13CollectiveMmaINS1_35MainloopSm100TmaUmmaWarpSpecializedILi5ELi2ELi4ENS5_IJNS4_1CILi1EEESB_SB_EEEEENS5_IJNSA_ILi64EEENSA_ILi128EEENSA_ILi32EEEEEENS_12float_e4m3_tENS5_IJlSB_lEEESI_SJ_NS4_8TiledMMAINS4_8MMA_AtomIJNS4_10MMA_TraitsINS4_19SM100_MMA_F8F6F4_SSEJSI_SI_fSE_SF_NS4_17integral_constantINS4_4UMMA5MajorELSQ_0EEESR_NSO_INSP_7ScaleInELSS_0EEEST_EEEEEENS4_6LayoutISC_NS5_IJNSA_ILi0EEESX_SX_EEEEENS5_IJNS4_10UnderscoreES10_S10_EEEEENS4_13SM90_TMA_LOADENS4_14ComposedLayoutINS4_7SwizzleILi1ELi4ELi3EEENS4_18smem_ptr_flag_bitsILi8EEENSW_INS5_IJNSA_ILi8EEESG_EEENS5_IJSG_SB_EEEEEEEvNS4_8identityES13_S1D_vS1E_EENS_8epilogue10collective18CollectiveEpilogueINS1G_23Sm100TmaWarpSpecializedILi2ELi2ELi32ELb0ELb0EEEJSH_NS5_IJNSW_ISE_SB_EES1L_EEESI_SJ_SI_SJ_NS1G_6fusion15FusionCallbacksIS1K_NS1N_17LinearCombinationISI_fSI_fLNS_15FloatRoundStyleE2EEESH_S1M_JEEENS4_5SM1004TMEM4LOAD26SM100_TMEM_LOAD_16dp32b32xES13_NS14_INS15_ILi2ELi4ELi3EEES18_NSW_INS5_IJS19_SE_EEENS5_IJSE_SB_EEEEEEENS4_39AutoVectorizingCopyWithAssumedAlignmentILi128EEENS4_14SM90_TMA_STOREES21_S23_S23_EEEvvEEEEvNT_6ParamsE,"ax",@progbits
	.align	128
.text._ZN7cutlass13device_kernelINS_4gemm6kernel13GemmUniversalIN4cute5tupleIJiiiiEEENS1_10collective13CollectiveMmaINS1_35MainloopSm100TmaUmmaWarpSpecializedILi5ELi2ELi4ENS5_IJNS4_1CILi1EEESB_SB_EEEEENS5_IJNSA_ILi64EEENSA_ILi128EEENSA_ILi32EEEEEENS_12float_e4m3_tENS5_IJlSB_lEEESI_SJ_NS4_8TiledMMAINS4_8MMA_AtomIJNS4_10MMA_TraitsINS4_19SM100_MMA_F8F6F4_SSEJSI_SI_fSE_SF_NS4_17integral_constantINS4_4UMMA5MajorELSQ_0EEESR_NSO_INSP_7ScaleInELSS_0EEEST_EEEEEENS4_6LayoutISC_NS5_IJNSA_ILi0EEESX_SX_EEEEENS5_IJNS4_10UnderscoreES10_S10_EEEEENS4_13SM90_TMA_LOADENS4_14ComposedLayoutINS4_7SwizzleILi1ELi4ELi3EEENS4_18smem_ptr_flag_bitsILi8EEENSW_INS5_IJNSA_ILi8EEESG_EEENS5_IJSG_SB_EEEEEEEvNS4_8identityES13_S1D_vS1E_EENS_8epilogue10collective18CollectiveEpilogueINS1G_23Sm100TmaWarpSpecializedILi2ELi2ELi32ELb0ELb0EEEJSH_NS5_IJNSW_ISE_SB_EES1L_EEESI_SJ_SI_SJ_NS1G_6fusion15FusionCallbacksIS1K_NS1N_17LinearCombinationISI_fSI_fLNS_15FloatRoundStyleE2EEESH_S1M_JEEENS4_5SM1004TMEM4LOAD26SM100_TMEM_LOAD_16dp32b32xES13_NS14_INS15_ILi2ELi4ELi3EEES18_NSW_INS5_IJS19_SE_EEENS5_IJSE_SB_EEEEEEENS4_39AutoVectorizingCopyWithAssumedAlignmentILi128EEENS4_14SM90_TMA_STOREES21_S23_S23_EEEvvEEEEvNT_6ParamsE:
        .type           _ZN7cutlass13device_kernelINS_4gemm6kernel13GemmUniversalIN4cute5tupleIJiiiiEEENS1_10collective13CollectiveMmaINS1_35MainloopSm100TmaUmmaWarpSpecializedILi5ELi2ELi4ENS5_IJNS4_1CILi1EEESB_SB_EEEEENS5_IJNSA_ILi64EEENSA_ILi128EEENSA_ILi32EEEEEENS_12float_e4m3_tENS5_IJlSB_lEEESI_SJ_NS4_8TiledMMAINS4_8MMA_AtomIJNS4_10MMA_TraitsINS4_19SM100_MMA_F8F6F4_SSEJSI_SI_fSE_SF_NS4_17integral_constantINS4_4UMMA5MajorELSQ_0EEESR_NSO_INSP_7ScaleInELSS_0EEEST_EEEEEENS4_6LayoutISC_NS5_IJNSA_ILi0EEESX_SX_EEEEENS5_IJNS4_10UnderscoreES10_S10_EEEEENS4_13SM90_TMA_LOADENS4_14ComposedLayoutINS4_7SwizzleILi1ELi4ELi3EEENS4_18smem_ptr_flag_bitsILi8EEENSW_INS5_IJNSA_ILi8EEESG_EEENS5_IJSG_SB_EEEEEEEvNS4_8identityES13_S1D_vS1E_EENS_8epilogue10collective18CollectiveEpilogueINS1G_23Sm100TmaWarpSpecializedILi2ELi2ELi32ELb0ELb0EEEJSH_NS5_IJNSW_ISE_SB_EES1L_EEESI_SJ_SI_SJ_NS1G_6fusion15FusionCallbacksIS1K_NS1N_17LinearCombinationISI_fSI_fLNS_15FloatRoundStyleE2EEESH_S1M_JEEENS4_5SM1004TMEM4LOAD26SM100_TMEM_LOAD_16dp32b32xES13_NS14_INS15_ILi2ELi4ELi3EEES18_NSW_INS5_IJS19_SE_EEENS5_IJSE_SB_EEEEEEENS4_39AutoVectorizingCopyWithAssumedAlignmentILi128EEENS4_14SM90_TMA_STOREES21_S23_S23_EEEvvEEEEvNT_6ParamsE,@function
        .size           _ZN7cutlass13device_kernelINS_4gemm6kernel13GemmUniversalIN4cute5tupleIJiiiiEEENS1_10collective13CollectiveMmaINS1_35MainloopSm100TmaUmmaWarpSpecializedILi5ELi2ELi4ENS5_IJNS4_1CILi1EEESB_SB_EEEEENS5_IJNSA_ILi64EEENSA_ILi128EEENSA_ILi32EEEEEENS_12float_e4m3_tENS5_IJlSB_lEEESI_SJ_NS4_8TiledMMAINS4_8MMA_AtomIJNS4_10MMA_TraitsINS4_19SM100_MMA_F8F6F4_SSEJSI_SI_fSE_SF_NS4_17integral_constantINS4_4UMMA5MajorELSQ_0EEESR_NSO_INSP_7ScaleInELSS_0EEEST_EEEEEENS4_6LayoutISC_NS5_IJNSA_ILi0EEESX_SX_EEEEENS5_IJNS4_10UnderscoreES10_S10_EEEEENS4_13SM90_TMA_LOADENS4_14ComposedLayoutINS4_7SwizzleILi1ELi4ELi3EEENS4_18smem_ptr_flag_bitsILi8EEENSW_INS5_IJNSA_ILi8EEESG_EEENS5_IJSG_SB_EEEEEEEvNS4_8identityES13_S1D_vS1E_EENS_8epilogue10collective18CollectiveEpilogueINS1G_23Sm100TmaWarpSpecializedILi2ELi2ELi32ELb0ELb0EEEJSH_NS5_IJNSW_ISE_SB_EES1L_EEESI_SJ_SI_SJ_NS1G_6fusion15FusionCallbacksIS1K_NS1N_17LinearCombinationISI_fSI_fLNS_15FloatRoundStyleE2EEESH_S1M_JEEENS4_5SM1004TMEM4LOAD26SM100_TMEM_LOAD_16dp32b32xES13_NS14_INS15_ILi2ELi4ELi3EEES18_NSW_INS5_IJS19_SE_EEENS5_IJSE_SB_EEEEEEENS4_39AutoVectorizingCopyWithAssumedAlignmentILi128EEENS4_14SM90_TMA_STOREES21_S23_S23_EEEvvEEEEvNT_6ParamsE,(.L_x_145 - _ZN7cutlass13device_kernelINS_4gemm6kernel13GemmUniversalIN4cute5tupleIJiiiiEEENS1_10collective13CollectiveMmaINS1_35MainloopSm100TmaUmmaWarpSpecializedILi5ELi2ELi4ENS5_IJNS4_1CILi1EEESB_SB_EEEEENS5_IJNSA_ILi64EEENSA_ILi128EEENSA_ILi32EEEEEENS_12float_e4m3_tENS5_IJlSB_lEEESI_SJ_NS4_8TiledMMAINS4_8MMA_AtomIJNS4_10MMA_TraitsINS4_19SM100_MMA_F8F6F4_SSEJSI_SI_fSE_SF_NS4_17integral_constantINS4_4UMMA5MajorELSQ_0EEESR_NSO_INSP_7ScaleInELSS_0EEEST_EEEEEENS4_6LayoutISC_NS5_IJNSA_ILi0EEESX_SX_EEEEENS5_IJNS4_10UnderscoreES10_S10_EEEEENS4_13SM90_TMA_LOADENS4_14ComposedLayoutINS4_7SwizzleILi1ELi4ELi3EEENS4_18smem_ptr_flag_bitsILi8EEENSW_INS5_IJNSA_ILi8EEESG_EEENS5_IJSG_SB_EEEEEEEvNS4_8identityES13_S1D_vS1E_EENS_8epilogue10collective18CollectiveEpilogueINS1G_23Sm100TmaWarpSpecializedILi2ELi2ELi32ELb0ELb0EEEJSH_NS5_IJNSW_ISE_SB_EES1L_EEESI_SJ_SI_SJ_NS1G_6fusion15FusionCallbacksIS1K_NS1N_17LinearCombinationISI_fSI_fLNS_15FloatRoundStyleE2EEESH_S1M_JEEENS4_5SM1004TMEM4LOAD26SM100_TMEM_LOAD_16dp32b32xES13_NS14_INS15_ILi2ELi4ELi3EEES18_NSW_INS5_IJS19_SE_EEENS5_IJSE_SB_EEEEEEENS4_39AutoVectorizingCopyWithAssumedAlignmentILi128EEENS4_14SM90_TMA_STOREES21_S23_S23_EEEvvEEEEvNT_6ParamsE)
        .other          _ZN7cutlass13device_kernelINS_4gemm6kernel13GemmUniversalIN4cute5tupleIJiiiiEEENS1_10collective13CollectiveMmaINS1_35MainloopSm100TmaUmmaWarpSpecializedILi5ELi2ELi4ENS5_IJNS4_1CILi1EEESB_SB_EEEEENS5_IJNSA_ILi64EEENSA_ILi128EEENSA_ILi32EEEEEENS_12float_e4m3_tENS5_IJlSB_lEEESI_SJ_NS4_8TiledMMAINS4_8MMA_AtomIJNS4_10MMA_TraitsINS4_19SM100_MMA_F8F6F4_SSEJSI_SI_fSE_SF_NS4_17integral_constantINS4_4UMMA5MajorELSQ_0EEESR_NSO_INSP_7ScaleInELSS_0EEEST_EEEEEENS4_6LayoutISC_NS5_IJNSA_ILi0EEESX_SX_EEEEENS5_IJNS4_10UnderscoreES10_S10_EEEEENS4_13SM90_TMA_LOADENS4_14ComposedLayoutINS4_7SwizzleILi1ELi4ELi3EEENS4_18smem_ptr_flag_bitsILi8EEENSW_INS5_IJNSA_ILi8EEESG_EEENS5_IJSG_SB_EEEEEEEvNS4_8identityES13_S1D_vS1E_EENS_8epilogue10collective18CollectiveEpilogueINS1G_23Sm100TmaWarpSpecializedILi2ELi2ELi32ELb0ELb0EEEJSH_NS5_IJNSW_ISE_SB_EES1L_EEESI_SJ_SI_SJ_NS1G_6fusion15FusionCallbacksIS1K_NS1N_17LinearCombinationISI_fSI_fLNS_15FloatRoundStyleE2EEESH_S1M_JEEENS4_5SM1004TMEM4LOAD26SM100_TMEM_LOAD_16dp32b32xES13_NS14_INS15_ILi2ELi4ELi3EEES18_NSW_INS5_IJS19_SE_EEENS5_IJSE_SB_EEEEEEENS4_39AutoVectorizingCopyWithAssumedAlignmentILi128EEENS4_14SM90_TMA_STOREES21_S23_S23_EEEvvEEEEvNT_6ParamsE,@"STO_CUDA_ENTRY STV_DEFAULT"
_ZN7cutlass13device_kernelINS_4gemm6kernel13GemmUniversalIN4cute5tupleIJiiiiEEENS1_10collective13CollectiveMmaINS1_35MainloopSm100TmaUmmaWarpSpecializedILi5ELi2ELi4ENS5_IJNS4_1CILi1EEESB_SB_EEEEENS5_IJNSA_ILi64EEENSA_ILi128EEENSA_ILi32EEEEEENS_12float_e4m3_tENS5_IJlSB_lEEESI_SJ_NS4_8TiledMMAINS4_8MMA_AtomIJNS4_10MMA_TraitsINS4_19SM100_MMA_F8F6F4_SSEJSI_SI_fSE_SF_NS4_17integral_constantINS4_4UMMA5MajorELSQ_0EEESR_NSO_INSP_7ScaleInELSS_0EEEST_EEEEEENS4_6LayoutISC_NS5_IJNSA_ILi0EEESX_SX_EEEEENS5_IJNS4_10UnderscoreES10_S10_EEEEENS4_13SM90_TMA_LOADENS4_14ComposedLayoutINS4_7SwizzleILi1ELi4ELi3EEENS4_18smem_ptr_flag_bitsILi8EEENSW_INS5_IJNSA_ILi8EEESG_EEENS5_IJSG_SB_EEEEEEEvNS4_8identityES13_S1D_vS1E_EENS_8epilogue10collective18CollectiveEpilogueINS1G_23Sm100TmaWarpSpecializedILi2ELi2ELi32ELb0ELb0EEEJSH_NS5_IJNSW_ISE_SB_EES1L_EEESI_SJ_SI_SJ_NS1G_6fusion15FusionCallbacksIS1K_NS1N_17LinearCombinationISI_fSI_fLNS_15FloatRoundStyleE2EEESH_S1M_JEEENS4_5SM1004TMEM4LOAD26SM100_TMEM_LOAD_16dp32b32xES13_NS14_INS15_ILi2ELi4ELi3EEES18_NSW_INS5_IJS19_SE_EEENS5_IJSE_SB_EEEEEEENS4_39AutoVectorizingCopyWithAssumedAlignmentILi128EEENS4_14SM90_TMA_STOREES21_S23_S23_EEEvvEEEEvNT_6ParamsE:
[----:B------:R-:W1:Y:S01]  /*0000*/  LDC R1, c[0x0][0x37c] ;  /* 0x0000df00ff017b82 */ /* 0x000e620000000800 */
[----:B------:R-:W2:Y:S01]  /*0010*/  S2R R108, SR_TID.X ;  /* 0x00000000006c7919 */ /* 0x000ea20000002100 */
[----:B------:R-:W3:Y:S01]  /*0020*/  LDCU.64 UR4, c[0x0][0x890] ;  /* 0x00011200ff0477ac */ /* 0x000ee20008000a00 */
[----:B------:R-:W-:Y:S02]  /*0030*/  PRMT R95, RZ, 0x7610, R95 ;  /* 0x00007610ff5f7816 */ /* 0x000fe4000000005f */
[----:B------:R-:W-:Y:S01]  /*0040*/  ELECT P5, URZ, PT ;  /* 0x0000000000ff782f */ /* 0x000fe200038a0000 */
[----:B------:R-:W4:Y:S01]  /*0050*/  LDCU.64 UR46, c[0x0][0x358] ;  /* 0x00006b00ff2e77ac */ /* 0x000f220008000a00 */
[----:B---3--:R-:W-:-:S04]  /*0060*/  UISETP.NE.U32.AND UP0, UPT, UR4, URZ, UPT ;  /* 0x000000ff0400728c */ /* 0x008fc8000bf05070 */
[----:B------:R-:W-:Y:S01]  /*0070*/  UISETP.NE.AND.EX UP0, UPT, UR5, URZ, UPT, UP0 ;  /* 0x000000ff0500728c */ /* 0x000fe2000bf05300 */
[----:B--2---:R-:W-:-:S05]  /*0080*/  SHF.R.U32.HI R101, RZ, 0x5, R108 ;  /* 0x00000005ff657819 */ /* 0x004fca000001166c */
[----:B------:R-:W2:Y:S02]  /*0090*/  SHFL.IDX PT, R0, R101, RZ, 0x1f ;  /* 0x00001fff65007589 */ /* 0x000ea400000e0000 */
[----:B--2---:R-:W-:Y:S01]  /*00a0*/  R2UR UR8, R0 ;  /* 0x00000000000872ca */ /* 0x004fe200000e0000 */
[----:B-1--4-:R-:W-:-:S14]  /*00b0*/  BRA.U UP0, `(.L_x_0) ;  /* 0x00000001002c7547 */ /* 0x012fdc000b800000 */
[----:B------:R-:W1:Y:S02]  /*00c0*/  LDCU.64 UR6, c[0x0][0x888] ;  /* 0x00011100ff0677ac */ /* 0x000e640008000a00 */
[----:B-1----:R-:W-:-:S04]  /*00d0*/  UISETP.NE.U32.AND UP0, UPT, UR6, URZ, UPT ;  /* 0x000000ff0600728c */ /* 0x002fc8000bf05070 */
[----:B------:R-:W-:-:S09]  /*00e0*/  UISETP.NE.AND.EX UP0, UPT, UR7, URZ, UPT, UP0 ;  /* 0x000000ff0700728c */ /* 0x000fd2000bf05300 */
[----:B------:R-:W-:Y:S05]  /*00f0*/  BRA.U !UP0, `(.L_x_1) ;  /* 0x0000000108107547 */ /* 0x000fea000b800000 */
[----:B------:R-:W1:Y:S02]  /*0100*/  LDC.64 R2, c[0x0][0x888] ;  /* 0x00022200ff027b82 */ /* 0x000e640000000a00 */
[----:B-1----:R1:W5:Y:S01]  /*0110*/  LDG.E R49, desc[UR46][R2.64] ;  /* 0x0000002e02317981 */ /* 0x002362000c1e1900 */
[----:B------:R-:W-:Y:S01]  /*0120*/  HFMA2 R95, -RZ, RZ, 0, 5.9604644775390625e-08 ;  /* 0x00000001ff5f7431 */ /* 0x000fe200000001ff */
[----:B------:R-:W-:Y:S05]  /*0130*/  BRA `(.L_x_0) ;  /* 0x00000000000c7947 */ /* 0x000fea0003800000 */
.L_x_1:
[----:B------:R-:W1:Y:S01]  /*0140*/  LDCU UR6, c[0x0][0x880] ;  /* 0x00011000ff0677ac */ /* 0x000e620008000800 */
[----:B------:R-:W-:Y:S01]  /*0150*/  HFMA2 R95, -RZ, RZ, 0, 5.9604644775390625e-08 ;  /* 0x00000001ff5f7431 */ /* 0x000fe200000001ff */
[----:B-1----:R-:W-:-:S07]  /*0160*/  MOV R49, UR6 ;  /* 0x0000000600317c02 */ /* 0x002fce0008000f00 */
.L_x_0:
[----:B------:R-:W2:Y:S02]  /*0170*/  LDCU.64 UR6, c[0x0][0x8b0] ;  /* 0x00011600ff0677ac */ /* 0x000ea40008000a00 */
[----:B--2---:R-:W-:-:S04]  /*0180*/  UISETP.NE.U32.AND UP0, UPT, UR6, URZ, UPT ;  /* 0x000000ff0600728c */ /* 0x004fc8000bf05070 */
[----:B------:R-:W-:-:S09]  /*0190*/  UISETP.NE.AND.EX UP0, UPT, UR7, URZ, UPT, UP0 ;  /* 0x000000ff0700728c */ /* 0x000fd2000bf05300 */
[----:B------:R-:W-:Y:S05]  /*01a0*/  BRA.U UP0, `(.L_x_2) ;  /* 0x0000000100247547 */ /* 0x000fea000b800000 */
[----:B------:R-:W2:Y:S02]  /*01b0*/  LDCU.64 UR6, c[0x0][0x8a8] ;  /* 0x00011500ff0677ac */ /* 0x000ea40008000a00 */
[----:B--2---:R-:W-:-:S04]  /*01c0*/  UISETP.NE.U32.AND UP0, UPT, UR6, URZ, UPT ;  /* 0x000000ff0600728c */ /* 0x004fc8000bf05070 */
[----:B------:R-:W-:-:S09]  /*01d0*/  UISETP.NE.AND.EX UP0, UPT, UR7, URZ, UPT, UP0 ;  /* 0x000000ff0700728c */ /* 0x000fd2000bf05300 */
[----:B------:R-:W-:Y:S05]  /*01e0*/  BRA.U !UP0, `(.L_x_3) ;  /* 0x00000001080c7547 */ /* 0x000fea000b800000 */
[----:B-1----:R-:W1:Y:S02]  /*01f0*/  LDC.64 R2, c[0x0][0x8a8] ;  /* 0x00022a00ff027b82 */ /* 0x002e640000000a00 */
[----:B-1----:R2:W5:Y:S01]  /*0200*/  LDG.E R47, desc[UR46][R2.64] ;  /* 0x0000002e022f7981 */ /* 0x002562000c1e1900 */
[----:B------:R-:W-:Y:S05]  /*0210*/  BRA `(.L_x_2) ;  /* 0x0000000000087947 */ /* 0x000fea0003800000 */
.L_x_3:
[----:B------:R-:W2:Y:S02]  /*0220*/  LDCU UR6, c[0x0][0x8a0] ;  /* 0x00011400ff0677ac */ /* 0x000ea40008000800 */
[----:B--2---:R-:W-:Y:S02]  /*0230*/  MOV R47, UR6 ;  /* 0x00000006002f7c02 */ /* 0x004fe40008000f00 */
.L_x_2:
[----:B------:R-:W-:Y:S01]  /*0240*/  IMAD.U32 R0, RZ, RZ, UR8 ;  /* 0x00000008ff007e24 */ /* 0x000fe2000f8e00ff */
[----:B------:R-:W-:Y:S04]  /*0250*/  BSSY.RECONVERGENT B0, `(.L_x_4) ;  /* 0x000000c000007945 */ /* 0x000fe80003800200 */
[C---:B------:R-:W-:Y:S02]  /*0260*/  ISETP.NE.OR P1, PT, R0.reuse, 0x1, !P5 ;  /* 0x000000010000780c */ /* 0x040fe40006f25670 */
[----:B------:R-:W-:-:S11]  /*0270*/  ISETP.NE.OR P0, PT, R0, 0x3, !P5 ;  /* 0x000000030000780c */ /* 0x000fd60006f05670 */
[----:B------:R-:W-:Y:S05]  /*0280*/  @P1 BRA `(.L_x_5) ;  /* 0x0000000000201947 */ /* 0x000fea0003800000 */
[----:B------:R-:W3:Y:S02]  /*0290*/  LDCU.64 UR6, c[0x0][0x348] ;  /* 0x00006900ff0677ac */ /* 0x000ee40008000a00 */
[----:B---3--:R-:W-:Y:S02]  /*02a0*/  UIADD3 UR10, UP1, UPT, UR6, 0x80, URZ ;  /* 0x00000080060a7890 */ /* 0x008fe4000ff3e0ff */
[----:B------:R-:W-:Y:S02]  /*02b0*/  UIADD3 UR6, UP0, UPT, UR6, 0x180, URZ ;  /* 0x0000018006067890 */ /* 0x000fe4000ff1e0ff */
[----:B------:R-:W-:Y:S02]  /*02c0*/  UIADD3.X UR11, UPT, UPT, URZ, UR7, URZ, UP1, !UPT ;  /* 0x00000007ff0b7290 */ /* 0x000fe40008ffe4ff */
[----:B------:R-:W-:-:S07]  /*02d0*/  UIADD3.X UR7, UPT, UPT, URZ, UR7, URZ, UP0, !UPT ;  /* 0x00000007ff077290 */ /* 0x000fce00087fe4ff */
[----:B------:R3:W-:Y:S02]  /*02e0*/  UTMACCTL.PF [UR10] ;  /* 0x000000000a0079b9 */ /* 0x0007e40008040000 */
[----:B------:R3:W-:Y:S02]  /*02f0*/  UTMACCTL.PF [UR6] ;  /* 0x00000000060079b9 */ /* 0x0007e40008040000 */
[----:B---3--:R-:W-:Y:S01]  /*0300*/  NOP ;  /* 0x0000000000007918 */ /* 0x008fe20000000000 */
.L_x_5:
[----:B------:R-:W-:Y:S05]  /*0310*/  BSYNC.RECONVERGENT B0 ;  /* 0x0000000000007941 */ /* 0x000fea0003800200 */
.L_x_4:
[----:B------:R-:W-:Y:S04]  /*0320*/  BSSY.RECONVERGENT B0, `(.L_x_6) ;  /* 0x000000a000007945 */ /* 0x000fe80003800200 */
        /* <DEDUP_REMOVED lines=9> */
.L_x_7:
[----:B------:R-:W-:Y:S05]  /*03c0*/  BSYNC.RECONVERGENT B0 ;  /* 0x0000000000007941 */ /* 0x000fea0003800200 */
.L_x_6:
[----:B------:R-:W3:Y:S01]  /*03d0*/  LDCU.64 UR6, c[0x0][0x888] ;  /* 0x00011100ff0677ac */ /* 0x000ee20008000a00 */
[----:B------:R-:W-:Y:S02]  /*03e0*/  UISETP.EQ.U32.AND UP1, UPT, UR4, URZ, UPT ;  /* 0x000000ff0400728c */ /* 0x000fe4000bf22070 */
[----:B------:R-:W-:Y:S02]  /*03f0*/  UPLOP3.LUT UP2, UPT, UPT, UPT, UPT, 0x80, 0x8 ;  /* 0x000000000008789c */ /* 0x000fe40003f4f070 */
[----:B---3--:R-:W-:-:S04]  /*0400*/  UISETP.NE.U32.AND UP0, UPT, UR6, URZ, UPT ;  /* 0x000000ff0600728c */ /* 0x008fc8000bf05070 */
[----:B------:R-:W-:-:S04]  /*0410*/  UISETP.NE.AND.EX UP0, UPT, UR7, URZ, UPT, UP0 ;  /* 0x000000ff0700728c */ /* 0x000fc8000bf05300 */
[----:B------:R-:W-:-:S04]  /*0420*/  UISETP.EQ.OR.EX UP3, UPT, UR5, URZ, !UP0, UP1 ;  /* 0x000000ff0500728c */ /* 0x000fc8000c762710 */
[----:B------:R-:W-:-:S05]  /*0430*/  UP2UR UR50, UPR, URZ, 0x8 ;  /* 0x00000008ff327883 */ /* 0x000fca0008000000 */
[----:B------:R-:W-:Y:S07]  /*0440*/  BRA.U !UP3, `(.L_x_8) ;  /* 0x000000010b207547 */ /* 0x000fee000b800000 */
[----:B------:R-:W-:Y:S01]  /*0450*/  UISETP.NE.U32.AND UP2, UPT, UR4, URZ, UPT ;  /* 0x000000ff0400728c */ /* 0x000fe2000bf45070 */
[----:B-----5:R-:W-:Y:S01]  /*0460*/  FSETP.NEU.AND P0, PT, R49, RZ, PT ;  /* 0x000000ff3100720b */ /* 0x020fe20003f0d000 */
[----:B------:R-:W-:Y:S02]  /*0470*/  USEL UR4, URZ, 0xffffffff, UP0 ;  /* 0xffffffffff047887 */ /* 0x000fe40008000000 */
[----:B------:R-:W-:-:S10]  /*0480*/  UISETP.NE.AND.EX UP2, UPT, UR5, URZ, UPT, UP2 ;  /* 0x000000ff0500728c */ /* 0x000fd4000bf45320 */
[----:B------:R-:W-:Y:S01]  /*0490*/  VOTEU.ANY UP1, P0 ;  /* 0x0000000000ff7886 */ /* 0x000fe20000020100 */
[----:B------:R-:W-:-:S04]  /*04a0*/  @!UP2 USEL UR4, URZ, 0xffffffff, UP1 ;  /* 0xffffffffff04a887 */ /* 0x000fc80008800000 */
[----:B------:R-:W-:-:S04]  /*04b0*/  ULOP3.LUT UR4, UR4, 0x1, URZ, 0xc0, !UPT ;  /* 0x0000000104047892 */ /* 0x000fc8000f8ec0ff */
[----:B------:R-:W-:-:S11]  /*04c0*/  UISETP.NE.U32.AND UP2, UPT, UR4, 0x1, UPT ;  /* 0x000000010400788c */ /* 0x000fd6000bf45070 */
.L_x_8:
[----:B-12---:R-:W1:Y:S01]  /*04d0*/  SHFL.IDX PT, R2, R101, RZ, 0x1f ;  /* 0x00001fff65027589 */ /* 0x006e6200000e0000 */
[----:B------:R-:W-:-:S04]  /*04e0*/  UISETP.NE.AND UP1, UPT, UR8, 0x2, UPT ;  /* 0x000000020800788c */ /* 0x000fc8000bf25270 */
[----:B------:R-:W-:Y:S01]  /*04f0*/  USEL UR6, URZ, 0x1, UP1 ;  /* 0x00000001ff067887 */ /* 0x000fe20008800000 */
[----:B-1----:R-:W-:-:S13]  /*0500*/  ISETP.NE.AND P0, PT, R2, RZ, PT ;  /* 0x000000ff0200720c */ /* 0x002fda0003f05270 */
[----:B------:R-:W-:Y:S05]  /*0510*/  @P0 BRA `(.L_x_9) ;  /* 0x0000000000500947 */ /* 0x000fea0003800000 */
[----:B------:R-:W1:Y:S01]  /*0520*/  S2UR UR5, SR_CgaCtaId ;  /* 0x00000000000579c3 */ /* 0x000e620000008800 */
[----:B------:R-:W-:Y:S01]  /*0530*/  UMOV UR7, 0x400 ;  /* 0x0000040000077882 */ /* 0x000fe20000000000 */
[----:B------:R-:W-:Y:S01]  /*0540*/  UMOV UR4, 0x1 ;  /* 0x0000000100047882 */ /* 0x000fe20000000000 */
[----:B------:R-:W-:Y:S01]  /*0550*/  ELECT P0, URZ, PT ;  /* 0x0000000000ff782f */ /* 0x000fe20003800000 */
[----:B------:R-:W-:-:S04]  /*0560*/  UIADD3 UR10, UPT, UPT, -UR4, 0x100000, URZ ;  /* 0x00100000040a7890 */ /* 0x000fc8000fffe1ff */
[----:B------:R-:W-:Y:S02]  /*0570*/  USHF.L.U32 UR11, UR10, 0xb, URZ ;  /* 0x0000000b0a0b7899 */ /* 0x000fe400080006ff */
[----:B------:R-:W-:Y:S02]  /*0580*/  USHF.L.U32 UR10, UR10, 0x1, URZ ;  /* 0x000000010a0a7899 */ /* 0x000fe400080006ff */
[----:B-1----:R-:W-:Y:S01]  /*0590*/  ULEA UR5, UR5, UR7, 0x18 ;  /* 0x0000000705057291 */ /* 0x002fe2000f8ec0ff */
[----:B------:R-:W1:Y:S11]  /*05a0*/  FENCE.VIEW.ASYNC.S ;  /* 0x00000000000073c6 */ /* 0x000e760000000000 */
[----:B-1----:R1:W2:Y:S01]  /*05b0*/  SYNCS.EXCH.64 URZ, [UR5], UR10 ;  /* 0x0000000a05ff75b2 */ /* 0x0022a20008000100 */
[----:B------:R1:W3:Y:S01]  /*05c0*/  SYNCS.EXCH.64 URZ, [UR5+0x28], UR10 ;  /* 0x0000280a05ff75b2 */ /* 0x0002e20008000100 */
[----:B------:R1:W4:Y:S01]  /*05d0*/  SYNCS.EXCH.64 URZ, [UR5+0x8], UR10 ;  /* 0x0000080a05ff75b2 */ /* 0x0003220008000100 */
[----:B------:R1:W1:Y:S01]  /*05e0*/  SYNCS.EXCH.64 URZ, [UR5+0x30], UR10 ;  /* 0x0000300a05ff75b2 */ /* 0x0002620008000100 */
[----:B------:R1:W1:Y:S01]  /*05f0*/  SYNCS.EXCH.64 URZ, [UR5+0x10], UR10 ;  /* 0x0000100a05ff75b2 */ /* 0x0002620008000100 */
[----:B------:R1:W1:Y:S01]  /*0600*/  SYNCS.EXCH.64 URZ, [UR5+0x38], UR10 ;  /* 0x0000380a05ff75b2 */ /* 0x0002620008000100 */
[----:B------:R1:W1:Y:S01]  /*0610*/  SYNCS.EXCH.64 URZ, [UR5+0x18], UR10 ;  /* 0x0000180a05ff75b2 */ /* 0x0002620008000100 */
[----:B------:R1:W1:Y:S01]  /*0620*/  SYNCS.EXCH.64 URZ, [UR5+0x40], UR10 ;  /* 0x0000400a05ff75b2 */ /* 0x0002620008000100 */
[----:B------:R1:W1:Y:S01]  /*0630*/  SYNCS.EXCH.64 URZ, [UR5+0x20], UR10 ;  /* 0x0000200a05ff75b2 */ /* 0x0002620008000100 */
[----:B------:R1:W1:Y:S01]  /*0640*/  SYNCS.EXCH.64 URZ, [UR5+0x48], UR10 ;  /* 0x0000480a05ff75b2 */ /* 0x0002620008000100 */
[----:B------:R-:W-:Y:S01]  /*0650*/  NOP ;  /* 0x0000000000007918 */ /* 0x000fe20000000000 */
.L_x_9:
[----:B------:R-:W2:Y:S01]  /*0660*/  SHFL.IDX PT, R2, R101, RZ, 0x1f ;  /* 0x00001fff65027589 */ /* 0x000ea200000e0000 */
[----:B------:R-:W-:Y:S01]  /*0670*/  NOP ;  /* 0x0000000000007918 */ /* 0x000fe20000000000 */
[----:B--2---:R-:W-:-:S13]  /*0680*/  ISETP.NE.AND P0, PT, R2, 0x1, PT ;  /* 0x000000010200780c */ /* 0x004fda0003f05270 */
[----:B------:R-:W-:Y:S05]  /*0690*/  @P0 BRA `(.L_x_10) ;  /* 0x0000000000480947 */ /* 0x000fea0003800000 */
[----:B------:R-:W2:Y:S01]  /*06a0*/  S2UR UR7, SR_CgaCtaId ;  /* 0x00000000000779c3 */ /* 0x000ea20000008800 */
[----:B------:R-:W-:Y:S01]  /*06b0*/  UMOV UR9, 0x400 ;  /* 0x0000040000097882 */ /* 0x000fe20000000000 */
[----:B-1----:R-:W-:Y:S01]  /*06c0*/  UMOV UR5, 0x20 ;  /* 0x0000002000057882 */ /* 0x002fe20000000000 */
[----:B------:R-:W-:Y:S01]  /*06d0*/  UMOV UR4, 0x80 ;  /* 0x0000008000047882 */ /* 0x000fe20000000000 */
[----:B------:R-:W-:-:S04]  /*06e0*/  UIADD3 UR10, UPT, UPT, -UR5, 0x100000, URZ ;  /* 0x00100000050a7890 */ /* 0x000fc8000fffe1ff */
[----:B------:R-:W-:Y:S02]  /*06f0*/  USHF.L.U32 UR11, UR10, 0xb, URZ ;  /* 0x0000000b0a0b7899 */ /* 0x000fe400080006ff */
[----:B------:R-:W-:Y:S02]  /*0700*/  USHF.L.U32 UR10, UR10, 0x1, URZ ;  /* 0x000000010a0a7899 */ /* 0x000fe400080006ff */
[----:B------:R-:W-:-:S04]  /*0710*/  UIADD3 UR4, UPT, UPT, -UR4, 0x100000, URZ ;  /* 0x0010000004047890 */ /* 0x000fc8000fffe1ff */
[----:B------:R-:W-:Y:S02]  /*0720*/  USHF.L.U32 UR5, UR4, 0xb, URZ ;  /* 0x0000000b04057899 */ /* 0x000fe400080006ff */
[----:B------:R-:W-:Y:S01]  /*0730*/  USHF.L.U32 UR4, UR4, 0x1, URZ ;  /* 0x0000000104047899 */ /* 0x000fe200080006ff */
[----:B------:R-:W-:Y:S01]  /*0740*/  ELECT P0, URZ, PT ;  /* 0x0000000000ff782f */ /* 0x000fe20003800000 */
[----:B--2---:R-:W-:Y:S01]  /*0750*/  ULEA UR7, UR7, UR9, 0x18 ;  /* 0x0000000907077291 */ /* 0x004fe2000f8ec0ff */
[----:B------:R-:W1:Y:S11]  /*0760*/  FENCE.VIEW.ASYNC.S ;  /* 0x00000000000073c6 */ /* 0x000e760000000000 */
[----:B-1----:R2:W1:Y:S01]  /*0770*/  SYNCS.EXCH.64 URZ, [UR7+0x50], UR10 ;  /* 0x0000500a07ff75b2 */ /* 0x0024620008000100 */
[----:B------:R2:W1:Y:S01]  /*0780*/  SYNCS.EXCH.64 URZ, [UR7+0x60], UR4 ;  /* 0x0000600407ff75b2 */ /* 0x0004620008000100 */
[----:B------:R2:W1:Y:S01]  /*0790*/  SYNCS.EXCH.64 URZ, [UR7+0x58], UR10 ;  /* 0x0000580a07ff75b2 */ /* 0x0004620008000100 */
[----:B------:R2:W1:Y:S02]  /*07a0*/  SYNCS.EXCH.64 URZ, [UR7+0x68], UR4 ;  /* 0x0000680407ff75b2 */ /* 0x0004640008000100 */
[----:B--2---:R-:W-:Y:S01]  /*07b0*/  NOP ;  /* 0x0000000000007918 */ /* 0x004fe20000000000 */
.L_x_10:
[----:B------:R-:W2:Y:S01]  /*07c0*/  SHFL.IDX PT, R2, R101, RZ, 0x1f ;  /* 0x00001fff65027589 */ /* 0x000ea200000e0000 */
[----:B------:R-:W-:Y:S01]  /*07d0*/  NOP ;  /* 0x0000000000007918 */ /* 0x000fe20000000000 */
[----:B--2---:R-:W-:-:S13]  /*07e0*/  ISETP.NE.AND P0, PT, R2, 0x3, PT ;  /* 0x000000030200780c */ /* 0x004fda0003f05270 */
[----:B------:R-:W-:Y:S05]  /*07f0*/  @P0 BRA `(.L_x_11) ;  /* 0x0000000000300947 */ /* 0x000fea0003800000 */
[----:B-1----:R-:W1:Y:S01]  /*0800*/  S2UR UR5, SR_CgaCtaId ;  /* 0x00000000000579c3 */ /* 0x002e620000008800 */
        /* <DEDUP_REMOVED lines=8> */
[----:B-1----:R2:W1:Y:S01]  /*0890*/  SYNCS.EXCH.64 URZ, [UR5+0x70], UR10 ;  /* 0x0000700a05ff75b2 */ /* 0x0024620008000100 */
[----:B------:R2:W1:Y:S02]  /*08a0*/  SYNCS.EXCH.64 URZ, [UR5+0x78], UR10 ;  /* 0x0000780a05ff75b2 */ /* 0x0004640008000100 */
[----:B--2---:R-:W-:Y:S01]  /*08b0*/  NOP ;  /* 0x0000000000007918 */ /* 0x004fe20000000000 */
.L_x_11:
[----:B------:R-:W2:Y:S01]  /*08c0*/  SHFL.IDX PT, R2, R101, RZ, 0x1f ;  /* 0x00001fff65027589 */ /* 0x000ea200000e0000 */
[----:B------:R-:W-:Y:S01]  /*08d0*/  NOP ;  /* 0x0000000000007918 */ /* 0x000fe20000000000 */
[----:B--2---:R-:W-:-:S13]  /*08e0*/  ISETP.NE.AND P0, PT, R2, 0x4, PT ;  /* 0x000000040200780c */ /* 0x004fda0003f05270 */
[----:B------:R-:W-:Y:S05]  /*08f0*/  @P0 BRA `(.L_x_12) ;  /* 0x00000000004c0947 */ /* 0x000fea0003800000 */
[----:B-1----:R-:W1:Y:S01]  /*0900*/  S2UR UR5, SR_CgaCtaId ;  /* 0x00000000000579c3 */ /* 0x002e620000008800 */
[----:B------:R-:W-:Y:S01]  /*0910*/  UMOV UR9, 0x100 ;  /* 0x0000010000097882 */ /* 0x000fe20000000000 */
[----:B------:R-:W-:Y:S01]  /*0920*/  UMOV UR7, 0x400 ;  /* 0x0000040000077882 */ /* 0x000fe20000000000 */
[----:B------:R-:W-:Y:S01]  /*0930*/  USEL UR9, UR9, 0xe0, UP2 ;  /* 0x000000e009097887 */ /* 0x000fe20009000000 */
[----:B------:R-:W-:Y:S01]  /*0940*/  UMOV UR4, 0x1 ;  /* 0x0000000100047882 */ /* 0x000fe20000000000 */
[----:B------:R-:W-:Y:S01]  /*0950*/  ELECT P0, URZ, PT ;  /* 0x0000000000ff782f */ /* 0x000fe20003800000 */
[----:B------:R-:W-:-:S04]  /*0960*/  UIADD3 UR10, UPT, UPT, -UR4, 0x100000, URZ ;  /* 0x00100000040a7890 */ /* 0x000fc8000fffe1ff */
[----:B------:R-:W-:Y:S02]  /*0970*/  USHF.L.U32 UR11, UR10, 0xb, URZ ;  /* 0x0000000b0a0b7899 */ /* 0x000fe400080006ff */
[----:B------:R-:W-:Y:S02]  /*0980*/  USHF.L.U32 UR10, UR10, 0x1, URZ ;  /* 0x000000010a0a7899 */ /* 0x000fe400080006ff */
[----:B------:R-:W-:-:S04]  /*0990*/  UIADD3 UR12, UPT, UPT, -UR9, 0x100000, URZ ;  /* 0x00100000090c7890 */ /* 0x000fc8000fffe1ff */
[----:B------:R-:W-:Y:S02]  /*09a0*/  USHF.L.U32 UR13, UR12, 0xb, URZ ;  /* 0x0000000b0c0d7899 */ /* 0x000fe400080006ff */
[----:B------:R-:W-:Y:S02]  /*09b0*/  USHF.L.U32 UR12, UR12, 0x1, URZ ;  /* 0x000000010c0c7899 */ /* 0x000fe400080006ff */
[----:B-1----:R-:W-:Y:S01]  /*09c0*/  ULEA UR5, UR5, UR7, 0x18 ;  /* 0x0000000705057291 */ /* 0x002fe2000f8ec0ff */
[----:B------:R-:W1:Y:S11]  /*09d0*/  FENCE.VIEW.ASYNC.S ;  /* 0x00000000000073c6 */ /* 0x000e760000000000 */
[----:B-1----:R2:W1:Y:S01]  /*09e0*/  SYNCS.EXCH.64 URZ, [UR5+0x80], UR10 ;  /* 0x0000800a05ff75b2 */ /* 0x0024620008000100 */
[----:B------:R2:W1:Y:S01]  /*09f0*/  SYNCS.EXCH.64 URZ, [UR5+0x90], UR12 ;  /* 0x0000900c05ff75b2 */ /* 0x0004620008000100 */
[----:B------:R2:W1:Y:S01]  /*0a00*/  SYNCS.EXCH.64 URZ, [UR5+0x88], UR10 ;  /* 0x0000880a05ff75b2 */ /* 0x0004620008000100 */
[----:B------:R2:W1:Y:S02]  /*0a10*/  SYNCS.EXCH.64 URZ, [UR5+0x98], UR12 ;  /* 0x0000980c05ff75b2 */ /* 0x0004640008000100 */
[----:B--2---:R-:W-:Y:S01]  /*0a20*/  NOP ;  /* 0x0000000000007918 */ /* 0x004fe20000000000 */
.L_x_12:
        /* <DEDUP_REMOVED lines=20> */
[----:B------:R2:W1:Y:S01]  /*0b70*/  SYNCS.EXCH.64 URZ, [UR7+0xc8], UR4 ;  /* 0x0000c80407ff75b2 */ /* 0x0004620008000100 */
[----:B------:R2:W1:Y:S01]  /*0b80*/  SYNCS.EXCH.64 URZ, [UR7+0xb0], UR10 ;  /* 0x0000b00a07ff75b2 */ /* 0x0004620008000100 */
[----:B------:R2:W1:Y:S01]  /*0b90*/  SYNCS.EXCH.64 URZ, [UR7+0xd0], UR4 ;  /* 0x0000d00407ff75b2 */ /* 0x0004620008000100 */
[----:B------:R2:W1:Y:S01]  /*0ba0*/  SYNCS.EXCH.64 URZ, [UR7+0xb8], UR10 ;  /* 0x0000b80a07ff75b2 */ /* 0x0004620008000100 */
[----:B------:R2:W1:Y:S02]  /*0bb0*/  SYNCS.EXCH.64 URZ, [UR7+0xd8], UR4 ;  /* 0x0000d80407ff75b2 */ /* 0x0004640008000100 */
[----:B--2---:R-:W-:Y:S01]  /*0bc0*/  NOP ;  /* 0x0000000000007918 */ /* 0x004fe20000000000 */
.L_x_13:
        /* <DEDUP_REMOVED lines=18> */
.L_x_14:
[----:B-1----:R-:W1:Y:S01]  /*0cf0*/  S2UR UR5, SR_CTAID.X ;  /* 0x00000000000579c3 */ /* 0x002e620000002500 */
[----:B------:R-:W-:-:S05]  /*0d00*/  CS2R.32 R96, SR_CgaSize ;  /* 0x0000000000607805 */ /* 0x000fca0000008a00 */
[----:B------:R-:W-:-:S05]  /*0d10*/  IMAD R96, R96, -0xa0, RZ ;  /* 0xffffff6060607824 */ /* 0x000fca00078e02ff */
[----:B------:R-:W-:-:S14]  /*0d20*/  R2UR UR9, R96 ;  /* 0x00000000600972ca */ /* 0x000fdc00000e0000 */
[----:B------:R-:W2:Y:S01]  /*0d30*/  LDCU UR9, c[0x0][UR9+0x2b0] ;  /* 0x00005600090977ac */ /* 0x000ea20008000800 */
[----:B------:R-:W-:Y:S01]  /*0d40*/  NOP ;  /* 0x0000000000007918 */ /* 0x000fe20000000000 */
[----:B------:R-:W-:-:S05]  /*0d50*/  CS2R.32 R96, SR_CgaSize ;  /* 0x0000000000607805 */ /* 0x000fca0000008a00 */
[----:B------:R-:W-:-:S05]  /*0d60*/  IMAD R96, R96, -0xa0, RZ ;  /* 0xffffff6060607824 */ /* 0x000fca00078e02ff */
[----:B------:R-:W-:-:S14]  /*0d70*/  R2UR UR7, R96 ;  /* 0x00000000600772ca */ /* 0x000fdc00000e0000 */
[----:B------:R-:W3:Y:S01]  /*0d80*/  LDCU UR7, c[0x0][UR7+0x2b4] ;  /* 0x00005680070777ac */ /* 0x000ee20008000800 */
[----:B------:R-:W4:Y:S08]  /*0d90*/  S2UR UR4, SR_CTAID.Y ;  /* 0x00000000000479c3 */ /* 0x000f300000002600 */
[----:B------:R-:W3:Y:S01]  /*0da0*/  LDC R9, c[0x0][0xb24] ;  /* 0x0002c900ff097b82 */ /* 0x000ee20000000800 */
[----:B-1----:R-:W-:-:S02]  /*0db0*/  I2FP.F32.U32 R4, UR5 ;  /* 0x0000000500047c45 */ /* 0x002fc40008201000 */
[----:B------:R-:W-:-:S05]  /*0dc0*/  CS2R.32 R5, SR_CgaSize ;  /* 0x0000000000057805 */ /* 0x000fca0000008a00 */
[----:B------:R-:W-:-:S06]  /*0dd0*/  IMAD R5, R5, -0xa0, RZ ;  /* 0xffffff6005057824 */ /* 0x000fcc00078e02ff */
[----:B------:R-:W1:Y:S01]  /*0de0*/  LDC R5, c[0x0][R5+0x2a0] ;  /* 0x0000a80005057b82 */ /* 0x000e620000000800 */
[----:B------:R-:W-:Y:S01]  /*0df0*/  MOV R21, UR5 ;  /* 0x0000000500157c02 */ /* 0x000fe20008000f00 */
[----:B--2---:R-:W-:Y:S01]  /*0e00*/  FMUL R4, R4, UR9 ;  /* 0x0000000904047c20 */ /* 0x004fe20008400000 */
[----:B----4-:R-:W-:Y:S02]  /*0e10*/  I2FP.F32.U32 R2, UR4 ;  /* 0x0000000400027c45 */ /* 0x010fe40008201000 */
[----:B------:R-:W-:-:S05]  /*0e20*/  CS2R.32 R3, SR_CgaSize ;  /* 0x0000000000037805 */ /* 0x000fca0000008a00 */
[----:B------:R-:W-:-:S06]  /*0e30*/  IMAD R3, R3, -0xa0, RZ ;  /* 0xffffff6003037824 */ /* 0x000fcc00078e02ff */
[----:B------:R-:W2:Y:S01]  /*0e40*/  LDC R3, c[0x0][R3+0x2a4] ;  /* 0x0000a90003037b82 */ /* 0x000ea20000000800 */
[----:B------:R-:W4:Y:S01]  /*0e50*/  F2I.U32.TRUNC.NTZ R96, R4 ;  /* 0x0000000400607305 */ /* 0x000f22000020f000 */
[----:B------:R-:W-:Y:S01]  /*0e60*/  MOV R20, UR4 ;  /* 0x0000000400147c02 */ /* 0x000fe20008000f00 */
[----:B---3--:R-:W-:-:S05]  /*0e70*/  FMUL R2, R2, UR7 ;  /* 0x0000000702027c20 */ /* 0x008fca0008400000 */
[----:B------:R-:W-:Y:S01]  /*0e80*/  BAR.SYNC.DEFER_BLOCKING 0x0 ;  /* 0x0000000000007b1d */ /* 0x000fe20000010000 */
[----:B------:R-:W-:-:S05]  /*0e90*/  ISETP.GE.AND P0, PT, R9, 0x1, PT ;  /* 0x000000010900780c */ /* 0x000fca0003f06270 */
[----:B------:R-:W3:Y:S02]  /*0ea0*/  F2I.U32.TRUNC.NTZ R94, R2 ;  /* 0x00000002005e7305 */ /* 0x000ee4000020f000 */
[----:B------:R-:W2:Y:S01]  /*0eb0*/  S2UR UR36, SR_CTAID.Z ;  /* 0x00000000002479c3 */ /* 0x000ea20000002700 */
[----:B----4-:R-:W-:-:S05]  /*0ec0*/  IADD3 R96, PT, PT, -R96, RZ, RZ ;  /* 0x000000ff60607210 */ /* 0x010fca0007ffe1ff */
[----:B-1----:R-:W-:Y:S01]  /*0ed0*/  IMAD R96, R5, R96, UR5 ;  /* 0x0000000505607e24 */ /* 0x002fe2000f8e0260 */
[----:B---3--:R-:W-:-:S05]  /*0ee0*/  IADD3 R94, PT, PT, -R94, RZ, RZ ;  /* 0x000000ff5e5e7210 */ /* 0x008fca0007ffe1ff */
[----:B--2---:R-:W-:Y:S01]  /*0ef0*/  IMAD R94, R3, R94, UR4 ;  /* 0x00000004035e7e24 */ /* 0x004fe2000f8e025e */
[----:B------:R-:W-:Y:S06]  /*0f00*/  @!P0 BRA `(.L_x_15) ;  /* 0x0000000000b88947 */ /* 0x000fec0003800000 */
[----:B------:R-:W1:Y:S01]  /*0f10*/  LDC.64 R4, c[0x0][0xb18] ;  /* 0x0002c600ff047b82 */ /* 0x000e620000000a00 */
[----:B------:R-:W-:-:S07]  /*0f20*/  ISETP.NE.AND P0, PT, R9, 0x1, PT ;  /* 0x000000010900780c */ /* 0x000fce0003f05270 */
[----:B------:R-:W2:Y:S08]  /*0f30*/  LDC R10, c[0x0][0xb0c] ;  /* 0x0002c300ff0a7b82 */ /* 0x000eb00000000800 */
[----:B------:R-:W3:Y:S08]  /*0f40*/  LDC R11, c[0x0][0x370] ;  /* 0x0000dc00ff0b7b82 */ /* 0x000ef00000000800 */
[----:B------:R-:W4:Y:S01]  /*0f50*/  LDC R12, c[0x0][0x374] ;  /* 0x0000dd00ff0c7b82 */ /* 0x000f220000000800 */
[----:B-1----:R-:W-:-:S07]  /*0f60*/  ISETP.NE.AND P1, PT, R4, 0x1, PT ;  /* 0x000000010400780c */ /* 0x002fce0003f25270 */
[----:B------:R-:W3:Y:S01]  /*0f70*/  LDC.64 R6, c[0x0][0xb10] ;  /* 0x0002c400ff067b82 */ /* 0x000ee20000000a00 */
[----:B--2---:R-:W-:-:S07]  /*0f80*/  ISETP.NE.AND P2, PT, R10, 0x1, PT ;  /* 0x000000010a00780c */ /* 0x004fce0003f45270 */
[----:B------:R-:W1:Y:S08]  /*0f90*/  LDC R8, c[0x0][0xb20] ;  /* 0x0002c800ff087b82 */ /* 0x000e700000000800 */
[----:B------:R-:W2:Y:S01]  /*0fa0*/  LDC.64 R2, c[0x0][0xb28] ;  /* 0x0002ca00ff027b82 */ /* 0x000ea20000000a00 */
[----:B----4-:R-:W-:-:S04]  /*0fb0*/  IMAD.HI.U32 R13, R12, R5, RZ ;  /* 0x000000050c0d7227 */ /* 0x010fc800078e00ff */
[----:B------:R-:W-:-:S04]  /*0fc0*/  IMAD.HI.U32 R5, R20, R5, RZ ;  /* 0x0000000514057227 */ /* 0x000fc800078e00ff */
[----:B---3--:R-:W-:-:S04]  /*0fd0*/  IMAD.HI.U32 R14, R11, R6, RZ ;  /* 0x000000060b0e7227 */ /* 0x008fc800078e00ff */
[C---:B------:R-:W-:Y:S01]  /*0fe0*/  IMAD.HI.U32 R16, R21.reuse, R6, RZ ;  /* 0x0000000615107227 */ /* 0x040fe200078e00ff */
[-C--:B------:R-:W-:Y:S02]  /*0ff0*/  @P2 SHF.R.U32.HI R11, RZ, R7.reuse, R14 ;  /* 0x00000007ff0b2219 */ /* 0x080fe4000001160e */
[-C--:B-1----:R-:W-:Y:S02]  /*1000*/  @P1 SHF.R.U32.HI R12, RZ, R8.reuse, R13 ;  /* 0x00000008ff0c1219 */ /* 0x082fe4000001160d */
[----:B------:R-:W-:Y:S02]  /*1010*/  SHF.R.U32.HI R5, RZ, R8, R5 ;  /* 0x00000008ff057219 */ /* 0x000fe40000011605 */
[----:B------:R-:W-:Y:S02]  /*1020*/  SHF.R.U32.HI R16, RZ, R7, R16 ;  /* 0x00000007ff107219 */ /* 0x000fe40000011610 */
[----:B------:R-:W-:Y:S01]  /*1030*/  SEL R5, R20, R5, !P1 ;  /* 0x0000000514057207 */ /* 0x000fe20004800000 */
[----:B--2---:R-:W-:Y:S01]  /*1040*/  IMAD.HI.U32 R14, R12, R2, RZ ;  /* 0x000000020c0e7227 */ /* 0x004fe200078e00ff */
[----:B------:R-:W-:-:S02]  /*1050*/  SEL R7, R21, R16, !P2 ;  /* 0x0000001015077207 */ /* 0x000fc40005000000 */
[----:B------:R-:W-:Y:S01]  /*1060*/  IADD3 R13, PT, PT, -R5, RZ, RZ ;  /* 0x000000ff050d7210 */ /* 0x000fe20007ffe1ff */
[----:B------:R-:W-:Y:S01]  /*1070*/  IMAD.HI.U32 R6, R11, R2, RZ ;  /* 0x000000020b067227 */ /* 0x000fe200078e00ff */
[----:B------:R-:W-:-:S03]  /*1080*/  @P0 SHF.R.U32.HI R12, RZ, R3, R14 ;  /* 0x00000003ff0c0219 */ /* 0x000fc6000001160e */
[----:B------:R-:W-:Y:S01]  /*1090*/  IMAD R13, R4, R13, R20 ;  /* 0x0000000d040d7224 */ /* 0x000fe200078e0214 */
[----:B------:R-:W-:Y:S01]  /*10a0*/  @P0 SHF.R.U32.HI R11, RZ, R3, R6 ;  /* 0x00000003ff0b0219 */ /* 0x000fe20000011606 */
[----:B------:R-:W-:-:S04]  /*10b0*/  IMAD R12, R12, R9, RZ ;  /* 0x000000090c0c7224 */ /* 0x000fc800078e02ff */
[----:B------:R-:W-:Y:S01]  /*10c0*/  IMAD R6, R11, R9, RZ ;  /* 0x000000090b067224 */ /* 0x000fe200078e02ff */
[----:B------:R-:W-:-:S04]  /*10d0*/  ISETP.GE.AND P1, PT, R5, R12, PT ;  /* 0x0000000c0500720c */ /* 0x000fc80003f26270 */
[----:B------:R-:W-:Y:S01]  /*10e0*/  ISETP.GE.OR P1, PT, R7, R6, P1 ;  /* 0x000000060700720c */ /* 0x000fe20000f26670 */
[----:B------:R-:W-:-:S05]  /*10f0*/  IMAD.HI.U32 R6, R5, R2, RZ ;  /* 0x0000000205067227 */ /* 0x000fca00078e00ff */
[----:B------:R-:W-:-:S04]  /*1100*/  SHF.R.U32.HI R6, RZ, R3, R6 ;  /* 0x00000003ff067219 */ /* 0x000fc80000011606 */
[----:B------:R-:W-:-:S03]  /*1110*/  SEL R6, R5, R6, !P0 ;  /* 0x0000000605067207 */ /* 0x000fc60004000000 */
[----:B------:R-:W-:Y:S01]  /*1120*/  @!P1 IMAD.HI.U32 R8, R7, R2, RZ ;  /* 0x0000000207089227 */ /* 0x000fe200078e00ff */
[----:B------:R-:W-:-:S04]  /*1130*/  IADD3 R2, PT, PT, -R6, RZ, RZ ;  /* 0x000000ff06027210 */ /* 0x000fc80007ffe1ff */
[----:B------:R-:W-:Y:S01]  /*1140*/  @!P1 SHF.R.U32.HI R8, RZ, R3, R8 ;  /* 0x00000003ff089219 */ /* 0x000fe20000011608 */
[----:B------:R-:W-:-:S03]  /*1150*/  IMAD R2, R9, R2, R5 ;  /* 0x0000000209027224 */ /* 0x000fc600078e0205 */
[----:B------:R-:W-:-:S05]  /*1160*/  @!P1 SEL R3, R7, R8, !P0 ;  /* 0x0000000807039207 */ /* 0x000fca0004000000 */
[--C-:B------:R-:W-:Y:S02]  /*1170*/  @!P1 IMAD.IADD R6, R6, 0x1, -R3.reuse ;  /* 0x0000000106069824 */ /* 0x100fe400078e0a03 */
[----:B------:R-:W-:Y:S01]  /*1180*/  @!P1 IMAD R3, R2, R11, R3 ;  /* 0x0000000b02039224 */ /* 0x000fe200078e0203 */
[----:B------:R-:W-:Y:S01]  /*1190*/  IADD3 R2, PT, PT, -R7, RZ, RZ ;  /* 0x000000ff07027210 */ /* 0x000fe20007ffe1ff */
[----:B------:R-:W-:Y:S02]  /*11a0*/  @!P1 IMAD R5, R6, R9, R7 ;  /* 0x0000000906059224 */ /* 0x000fe400078e0207 */
[----:B------:R-:W-:Y:S02]  /*11b0*/  @!P1 IMAD.MOV.U32 R7, RZ, RZ, R3 ;  /* 0x000000ffff079224 */ /* 0x000fe400078e0003 */
[----:B------:R-:W-:Y:S02]  /*11c0*/  IMAD R2, R10, R2, R21 ;  /* 0x000000020a027224 */ /* 0x000fe400078e0215 */
[----:B------:R-:W-:-:S02]  /*11d0*/  IMAD R20, R5, R4, R13 ;  /* 0x0000000405147224 */ /* 0x000fc400078e020d */
[----:B------:R-:W-:Y:S02]  /*11e0*/  IMAD R21, R7, R10, R2 ;  /* 0x0000000a07157224 */ /* 0x000fe400078e0202 */
.L_x_15:
[----:B------:R-:W1:Y:S01]  /*11f0*/  LDCU UR4, c[0x0][0xb30] ;  /* 0x00016600ff0477ac */ /* 0x000e620008000800 */
[----:B------:R-:W2:Y:S08]  /*1200*/  S2UR UR37, SR_CgaCtaId ;  /* 0x00000000002579c3 */ /* 0x000eb00000008800 */
[----:B------:R-:W3:Y:S01]  /*1210*/  LDC R40, c[0x0][0xb24] ;  /* 0x0002c900ff287b82 */ /* 0x000ee20000000800 */
[----:B-1----:R-:W-:-:S09]  /*1220*/  UISETP.NE.AND UP1, UPT, UR4, 0x1, UPT ;  /* 0x000000010400788c */ /* 0x002fd2000bf25270 */
[----:B--2---:R-:W-:Y:S05]  /*1230*/  BRA.U UP1, `(.L_x_16) ;  /* 0x0000000101407547 */ /* 0x004fea000b800000 */
[----:B------:R-:W1:Y:S08]  /*1240*/  LDC.64 R4, c[0x0][0xb10] ;  /* 0x0002c400ff047b82 */ /* 0x000e700000000a00 */
[----:B------:R-:W2:Y:S08]  /*1250*/  LDC.64 R2, c[0x0][0xb18] ;  /* 0x0002c600ff027b82 */ /* 0x000eb00000000a00 */
[----:B------:R-:W4:Y:S08]  /*1260*/  LDC R6, c[0x0][0xb20] ;  /* 0x0002c800ff067b82 */ /* 0x000f300000000800 */
[----:B------:R-:W3:Y:S01]  /*1270*/  LDC R8, c[0x0][0xb0c] ;  /* 0x0002c300ff087b82 */ /* 0x000ee20000000800 */
[----:B-1----:R-:W-:-:S05]  /*1280*/  IMAD.HI.U32 R4, R21, R4, RZ ;  /* 0x0000000415047227 */ /* 0x002fca00078e00ff */
[----:B------:R-:W-:Y:S01]  /*1290*/  SHF.R.U32.HI R4, RZ, R5, R4 ;  /* 0x00000005ff047219 */ /* 0x000fe20000011604 */
[----:B--2---:R-:W-:Y:S01]  /*12a0*/  IMAD.HI.U32 R3, R20, R3, RZ ;  /* 0x0000000314037227 */ /* 0x004fe200078e00ff */
[----:B------:R-:W-:-:S04]  /*12b0*/  ISETP.NE.AND P0, PT, R2, 0x1, PT ;  /* 0x000000010200780c */ /* 0x000fc80003f05270 */
[----:B----4-:R-:W-:-:S04]  /*12c0*/  SHF.R.U32.HI R3, RZ, R6, R3 ;  /* 0x00000006ff037219 */ /* 0x010fc80000011603 */
[----:B------:R-:W-:Y:S02]  /*12d0*/  SEL R3, R20, R3, !P0 ;  /* 0x0000000314037207 */ /* 0x000fe40004000000 */
[----:B---3--:R-:W-:-:S04]  /*12e0*/  ISETP.NE.AND P1, PT, R8, 0x1, PT ;  /* 0x000000010800780c */ /* 0x008fc80003f25270 */
[----:B------:R-:W-:-:S05]  /*12f0*/  SEL R4, R21, R4, !P1 ;  /* 0x0000000415047207 */ /* 0x000fca0004800000 */
[----:B------:R-:W-:Y:S02]  /*1300*/  IMAD.IADD R5, R3, 0x1, -R4 ;  /* 0x0000000103057824 */ /* 0x000fe400078e0a04 */
[----:B------:R-:W-:Y:S02]  /*1310*/  IMAD.IADD R3, R4, 0x1, -R3 ;  /* 0x0000000104037824 */ /* 0x000fe400078e0a03 */
[----:B------:R-:W-:Y:S02]  /*1320*/  IMAD R21, R5, R8, R21 ;  /* 0x0000000805157224 */ /* 0x000fe400078e0215 */
[----:B------:R-:W-:-:S07]  /*1330*/  IMAD R20, R3, R2, R20 ;  /* 0x0000000203147224 */ /* 0x000fce00078e0214 */
.L_x_16:
[----:B------:R-:W-:Y:S01]  /*1340*/  BAR.SYNC.DEFER_BLOCKING 0x0 ;  /* 0x0000000000007b1d */ /* 0x000fe20000010000 */
[----:B------:R-:W-:Y:S01]  /*1350*/  UISETP.NE.AND UP1, UPT, UR8, 0x2, UPT ;  /* 0x000000020800788c */ /* 0x000fe2000bf25270 */
[----:B------:R-:W-:Y:S02]  /*1360*/  ISETP.NE.OR P5, PT, R0, 0x2, !P5 ;  /* 0x000000020000780c */ /* 0x000fe40006fa5670 */
[----:B------:R-:W-:-:S06]  /*1370*/  LOP3.LUT R2, R108, 0x1f, RZ, 0xc0, !PT ;  /* 0x0000001f6c027812 */ /* 0x000fcc00078ec0ff */
[----:B------:R-:W-:Y:S05]  /*1380*/  BRA.U UP1, `(.L_x_17) ;  /* 0x0000001101847547 */ /* 0x000fea000b800000 */
[----:B------:R-:W1:Y:S01]  /*1390*/  LDCU UR13, c[0x0][0x38c] ;  /* 0x00007180ff0d77ac */ /* 0x000e620008000800 */
[----:B------:R-:W2:Y:S01]  /*13a0*/  LDC R9, c[0x0][0x370] ;  /* 0x0000dc00ff097b82 */ /* 0x000ea20000000800 */
[----:B------:R-:W-:Y:S01]  /*13b0*/  PLOP3.LUT P1, PT, PT, PT, UP2, 0x80, 0x8 ;  /* 0x000000000008781c */ /* 0x000fe20003f2f028 */
[----:B------:R-:W-:Y:S01]  /*13c0*/  HFMA2 R12, -RZ, RZ, 0, 0 ;  /* 0x00000000ff0c7431 */ /* 0x000fe200000001ff */
[----:B------:R-:W-:Y:S01]  /*13d0*/  ISETP.EQ.OR P4, PT, R2, RZ, P5 ;  /* 0x000000ff0200720c */ /* 0x000fe20002f82670 */
[----:B------:R-:W-:Y:S01]  /*13e0*/  IMAD.MOV.U32 R15, RZ, RZ, 0x1 ;  /* 0x00000001ff0f7424 */ /* 0x000fe200078e00ff */
[----:B------:R-:W-:Y:S01]  /*13f0*/  PLOP3.LUT P1, PT, P1, PT, PT, 0x8, 0x80 ;  /* 0x000000000080781c */ /* 0x000fe20000f2e170 */
[----:B------:R-:W-:Y:S01]  /*1400*/  IMAD.MOV.U32 R14, RZ, RZ, RZ ;  /* 0x000000ffff0e7224 */ /* 0x000fe200078e00ff */
[----:B------:R-:W-:Y:S01]  /*1410*/  MOV R8, 0x1 ;  /* 0x0000000100087802 */ /* 0x000fe20000000f00 */
[----:B------:R-:W4:Y:S01]  /*1420*/  LDC R0, c[0x0][0x374] ;  /* 0x0000dd00ff007b82 */ /* 0x000f220000000800 */
[----:B------:R-:W-:Y:S01]  /*1430*/  IMAD.MOV.U32 R10, RZ, RZ, RZ ;  /* 0x000000ffff0a7224 */ /* 0x000fe200078e00ff */
[----:B------:R-:W2:Y:S01]  /*1440*/  LDCU.64 UR22, c[0x0][0x348] ;  /* 0x00006900ff1677ac */ /* 0x000ea20008000a00 */
[----:B------:R-:W-:Y:S01]  /*1450*/  UMOV UR6, URZ ;  /* 0x000000ff00067c82 */ /* 0x000fe20008000000 */
[----:B-1----:R-:W-:-:S04]  /*1460*/  UIADD3 UR5, UPT, UPT, UR13, 0x1f, URZ ;  /* 0x0000001f0d057890 */ /* 0x002fc8000fffe0ff */
[----:B------:R-:W-:-:S04]  /*1470*/  USHF.R.S32.HI UR4, URZ, 0x1f, UR5 ;  /* 0x0000001fff047899 */ /* 0x000fc80008011405 */
[----:B------:R-:W-:-:S04]  /*1480*/  ULEA.HI UR4, UR4, UR5, URZ, 0x5 ;  /* 0x0000000504047291 */ /* 0x000fc8000f8f28ff */
[----:B------:R-:W-:Y:S02]  /*1490*/  USHF.R.S32.HI UR15, URZ, 0x5, UR4 ;  /* 0x00000005ff0f7899 */ /* 0x000fe40008011404 */
[----:B------:R-:W-:Y:S02]  /*14a0*/  UIADD3 UR4, UPT, UPT, UR13, -0x1, URZ ;  /* 0xffffffff0d047890 */ /* 0x000fe4000fffe0ff */
[----:B------:R-:W-:Y:S02]  /*14b0*/  UISETP.LT.U32.AND UP0, UPT, UR15, 0x5, UPT ;  /* 0x000000050f00788c */ /* 0x000fe4000bf01070 */
[----:B------:R-:W-:Y:S02]  /*14c0*/  UISETP.GE.U32.AND UP1, UPT, UR4, -0x3f, UPT ;  /* 0xffffffc10400788c */ /* 0x000fe4000bf26070 */
[----:B------:R-:W-:Y:S02]  /*14d0*/  USEL UR14, UR15, 0x5, UP0 ;  /* 0x000000050f0e7887 */ /* 0x000fe40008000000 */
[----:B------:R-:W-:-:S02]  /*14e0*/  UIADD3 UR13, UPT, UPT, UR13, 0x3e, URZ ;  /* 0x0000003e0d0d7890 */ /* 0x000fc4000fffe0ff */
[----:B------:R-:W-:Y:S02]  /*14f0*/  UIADD3 UR5, UPT, UPT, UR14, -0x1, URZ ;  /* 0xffffffff0e057890 */ /* 0x000fe4000fffe0ff */
[----:B------:R-:W-:-:S03]  /*1500*/  UIADD3 UR7, UPT, UPT, UR15, -UR14, URZ ;  /* 0x8000000e0f077290 */ /* 0x000fc6000fffe0ff */
[----:B------:R-:W-:-:S04]  /*1510*/  @UP1 UIADD3 UR5, UPT, UPT, UR14, URZ, URZ ;  /* 0x000000ff0e051290 */ /* 0x000fc8000fffe0ff */
[----:B--2---:R-:W-:-:S12]  /*1520*/  UIADD3 UR5, UPT, UPT, UR5, 0x1, URZ ;  /* 0x0000000105057890 */ /* 0x004fd8000fffe0ff */
.L_x_35:
[----:B------:R-:W-:Y:S01]  /*1530*/  UISETP.NE.AND UP0, UPT, UR37, URZ, UPT ;  /* 0x000000ff2500728c */ /* 0x000fe2000bf05270 */
[----:B------:R-:W1:Y:S08]  /*1540*/  S2UR UR37, SR_CgaCtaId ;  /* 0x00000000002579c3 */ /* 0x000e700000008800 */
[----:B------:R-:W-:Y:S05]  /*1550*/  BRA.U UP0, `(.L_x_18) ;  /* 0x0000000100347547 */ /* 0x000fea000b800000 */
[----:B------:R-:W2:Y:S01]  /*1560*/  S2R R2, SR_CgaCtaId ;  /* 0x0000000000027919 */ /* 0x000ea20000008800 */
[----:B------:R-:W-:-:S04]  /*1570*/  MOV R3, 0x400 ;  /* 0x0000040000037802 */ /* 0x000fc80000000f00 */
[----:B--2---:R-:W-:Y:S02]  /*1580*/  LEA R3, R2, R3, 0x18 ;  /* 0x0000000302037211 */ /* 0x004fe400078ec0ff */
[----:B------:R-:W-:-:S03]  /*1590*/  SHF.L.U32 R2, R8, 0x1f, RZ ;  /* 0x0000001f08027819 */ /* 0x000fc600000006ff */
[----:B------:R-:W-:-:S04]  /*15a0*/  IMAD R3, R10, 0x8, R3 ;  /* 0x000000080a037824 */ /* 0x000fc800078e0203 */
[----:B------:R-:W2:Y:S02]  /*15b0*/  SYNCS.PHASECHK.TRANS64.TRYWAIT P0, [R3+URZ+0xf0], R2 ;  /* 0x0000f002030075a7 */ /* 0x000ea400080011ff */
[----:B--2---:R-:W-:Y:S05]  /*15c0*/  @!P0 BRA `(.L_x_19) ;  /* 0x0000005800cc8947 */ /* 0x004fea0003800000 */
.L_x_106:
[----:B------:R-:W-:Y:S01]  /*15d0*/  VIADD R10, R10, 0x1 ;  /* 0x000000010a0a7836 */ /* 0x000fe20000000000 */
[----:B------:R2:W-:Y:S04]  /*15e0*/  SYNCS.ARRIVE.TRANS64.A1T0 RZ, [R3+URZ+0xe0], RZ ;  /* 0x0000e0ff03ff79a7 */ /* 0x0005e800081000ff */
[----:B------:R-:W-:-:S04]  /*15f0*/  ISETP.NE.AND P0, PT, R10, 0x2, PT ;  /* 0x000000020a00780c */ /* 0x000fc80003f05270 */
[----:B------:R-:W-:Y:S02]  /*1600*/  SEL R10, R10, RZ, P0 ;  /* 0x000000ff0a0a7207 */ /* 0x000fe40000000000 */
[----:B--2---:R-:W-:-:S04]  /*1610*/  SEL R3, RZ, 0x1, P0 ;  /* 0x00000001ff037807 */ /* 0x004fc80000000000 */
[----:B------:R-:W-:-:S07]  /*1620*/  LOP3.LUT R8, R8, R3, RZ, 0x3c, !PT ;  /* 0x0000000308087212 */ /* 0x000fce00078e3cff */
.L_x_18:
[----:B------:R-:W-:Y:S01]  /*1630*/  UMOV UR4, 0x400 ;  /* 0x0000040000047882 */ /* 0x000fe20000000000 */
[----:B------:R-:W-:Y:S01]  /*1640*/  SHF.L.U32 R2, R15, 0x1f, RZ ;  /* 0x0000001f0f027819 */ /* 0x000fe200000006ff */
[----:B-1----:R-:W-:Y:S01]  /*1650*/  ULEA UR4, UR37, UR4, 0x18 ;  /* 0x0000000425047291 */ /* 0x002fe2000f8ec0ff */
[----:B------:R-:W-:Y:S01]  /*1660*/  R2UR UR35, R21 ;  /* 0x00000000152372ca */ /* 0x000fe200000e0000 */
[----:B------:R-:W-:Y:S01]  /*1670*/  UISETP.GE.U32.AND UP0, UPT, UR13, 0x3f, UPT ;  /* 0x0000003f0d00788c */ /* 0x000fe2000bf06070 */
[----:B------:R-:W-:Y:S01]  /*1680*/  R2UR UR11, R20 ;  /* 0x00000000140b72ca */ /* 0x000fe200000e0000 */
[----:B------:R-:W-:Y:S01]  /*1690*/  ULEA UR8, UR6, UR4, 0x3 ;  /* 0x0000000406087291 */ /* 0x000fe2000f8e18ff */
[----:B------:R-:W-:-:S08]  /*16a0*/  UMOV UR24, URZ ;  /* 0x000000ff00187c82 */ /* 0x000fd00008000000 */
[----:B------:R1:W2:Y:S01]  /*16b0*/  SYNCS.PHASECHK.TRANS64.TRYWAIT P0, [UR8+0x28], R2 ;  /* 0x00002802ff0075a7 */ /* 0x0002a20008001108 */
[----:B------:R-:W-:Y:S02]  /*16c0*/  USHF.L.U32 UR35, UR35, 0x6, URZ ;  /* 0x0000000623237899 */ /* 0x000fe400080006ff */
[----:B------:R-:W-:Y:S01]  /*16d0*/  USHF.L.U32 UR11, UR11, 0x7, URZ ;  /* 0x000000070b0b7899 */ /* 0x000fe200080006ff */
[----:B------:R-:W-:Y:S11]  /*16e0*/  BRA.U !UP0, `(.L_x_20) ;  /* 0x0000000108a87547 */ /* 0x000ff6000b800000 */
[----:B------:R-:W-:Y:S01]  /*16f0*/  UMOV UR16, URZ ;  /* 0x000000ff00107c82 */ /* 0x000fe20008000000 */
[----:B------:R-:W-:-:S05]  /*1700*/  UMOV UR17, UR6 ;  /* 0x0000000600117c82 */ /* 0x000fca0008000000 */
.L_x_25:
[----:B-1----:R-:W-:Y:S01]  /*1710*/  ULEA UR33, UR17, UR4, 0x3 ;  /* 0x0000000411217291 */ /* 0x002fe2000f8e18ff */
[----:B--2---:R-:W-:Y:S01]  /*1720*/  @!P5 MOV R3, 0x1800 ;  /* 0x000018000003d802 */ /* 0x004fe20000000f00 */
[----:B--2---:R-:W-:Y:S10]  /*1730*/  @P0 BRA `(.L_x_21) ;  /* 0x00000000000c0947 */ /* 0x004ff40003800000 */
[----:B------:R-:W-:-:S04]  /*1740*/  SHF.L.U32 R5, R15, 0x1f, RZ ;  /* 0x0000001f0f057819 */ /* 0x000fc800000006ff */
[----:B------:R-:W2:Y:S02]  /*1750*/  SYNCS.PHASECHK.TRANS64.TRYWAIT P0, [UR33+0x28], R5 ;  /* 0x00002805ff0075a7 */ /* 0x000ea40008001121 */
[----:B--2---:R-:W-:Y:S05]  /*1760*/  @!P0 BRA `(.L_x_22) ;  /* 0x0000005800788947 */ /* 0x004fea0003800000 */
.L_x_21:
[----:B------:R2:W-:Y:S01]  /*1770*/  @!P5 SYNCS.ARRIVE.TRANS64 RZ, [UR33], R3 ;  /* 0x00000003ffffd9a7 */ /* 0x0005e20008000021 */
[----:B------:R-:W-:Y:S04]  /*1780*/  BSSY.RECONVERGENT B0, `(.L_x_23) ;  /* 0x0000003000007945 */ /* 0x000fe80003800200 */
[----:B------:R-:W-:Y:S05]  /*1790*/  @P4 BRA `(.L_x_24) ;  /* 0x0000000000044947 */ /* 0x000fea0003800000 */
[----:B------:R-:W-:Y:S05]  /*17a0*/  BPT.TRAP 0x1 ;  /* 0x000000040000795c */ /* 0x000fea0000300000 */
.L_x_24:
[----:B------:R-:W-:Y:S05]  /*17b0*/  BSYNC.RECONVERGENT B0 ;  /* 0x0000000000007941 */ /* 0x000fea0003800200 */
.L_x_23:
[----:B------:R-:W-:Y:S02]  /*17c0*/  UIADD3 UR6, UPT, UPT, UR17, 0x1, URZ ;  /* 0x0000000111067890 */ /* 0x000fe4000fffe0ff */
[----:B------:R-:W-:Y:S02]  /*17d0*/  ULEA UR32, UR17, UR4, 0xb ;  /* 0x0000000411207291 */ /* 0x000fe4000f8e58ff */
[----:B------:R-:W-:Y:S02]  /*17e0*/  UISETP.NE.AND UP0, UPT, UR6, 0x5, UPT ;  /* 0x000000050600788c */ /* 0x000fe4000bf05270 */
[----:B------:R-:W-:Y:S02]  /*17f0*/  UIADD3 UR26, UP1, UPT, UR22, 0x80, URZ ;  /* 0x00000080161a7890 */ /* 0x000fe4000ff3e0ff */
[----:B------:R-:W-:Y:S02]  /*1800*/  USEL UR9, URZ, 0x1, UP0 ;  /* 0x00000001ff097887 */ /* 0x000fe40008000000 */
[----:B------:R-:W-:-:S02]  /*1810*/  USEL UR6, UR6, URZ, UP0 ;  /* 0x000000ff06067287 */ /* 0x000fc40008000000 */
[----:B------:R-:W-:Y:S02]  /*1820*/  UIADD3 UR20, UP0, UPT, UR22, 0x180, URZ ;  /* 0x0000018016147890 */ /* 0x000fe4000ff1e0ff */
[----:B------:R-:W-:Y:S01]  /*1830*/  ULEA UR8, UR6, UR4, 0x3 ;  /* 0x0000000406087291 */ /* 0x000fe2000f8e18ff */
[----:B------:R-:W-:Y:S01]  /*1840*/  LOP3.LUT R15, R15, UR9, RZ, 0x3c, !PT ;  /* 0x000000090f0f7c12 */ /* 0x000fe2000f8e3cff */
[----:B------:R-:W-:Y:S02]  /*1850*/  USHF.L.U32 UR34, UR16, 0x5, URZ ;  /* 0x0000000510227899 */ /* 0x000fe400080006ff */
[----:B------:R-:W-:Y:S01]  /*1860*/  UIADD3.X UR27, UPT, UPT, URZ, UR23, URZ, UP1, !UPT ;  /* 0x00000017ff1b7290 */ /* 0x000fe20008ffe4ff */
[----:B-1----:R-:W-:Y:S01]  /*1870*/  SHF.L.U32 R2, R15, 0x1f, RZ ;  /* 0x0000001f0f027819 */ /* 0x002fe200000006ff */
[----:B------:R-:W-:Y:S02]  /*1880*/  UIADD3 UR32, UPT, UPT, UR32, 0x4400, URZ ;  /* 0x0000440020207890 */ /* 0x000fe4000fffe0ff */
[----:B------:R-:W-:Y:S01]  /*1890*/  UIADD3.X UR21, UPT, UPT, URZ, UR23, URZ, UP0, !UPT ;  /* 0x00000017ff157290 */ /* 0x000fe200087fe4ff */
[----:B------:R1:W1:Y:S01]  /*18a0*/  SYNCS.PHASECHK.TRANS64.TRYWAIT P0, [UR8+0x28], R2 ;  /* 0x00002802ff0075a7 */ /* 0x0002620008001108 */
[----:B------:R-:W-:Y:S01]  /*18b0*/  ULEA UR8, UR17, UR4, 0xc ;  /* 0x0000000411087291 */ /* 0x000fe2000f8e60ff */
[----:B------:R-:W-:Y:S01]  /*18c0*/  UMOV UR18, 0x0 ;  /* 0x0000000000127882 */ /* 0x000fe20000000000 */
[----:B------:R-:W-:-:S02]  /*18d0*/  UMOV UR19, 0x10000000 ;  /* 0x1000000000137882 */ /* 0x000fc40000000000 */
[----:B------:R-:W-:Y:S01]  /*18e0*/  UIADD3 UR8, UPT, UPT, UR8, 0x6c00, URZ ;  /* 0x00006c0008087890 */ /* 0x000fe2000fffe0ff */
[----:B------:R1:W-:Y:S01]  /*18f0*/  UTMALDG.3D [UR32], [UR26], desc[UR18] ;  /* 0x000012201a0075b4 */ /* 0x0003e20008011000 */
[----:B------:R-:W-:Y:S01]  /*1900*/  UMOV UR12, UR36 ;  /* 0x00000024000c7c82 */ /* 0x000fe20008000000 */
[----:B------:R-:W-:Y:S01]  /*1910*/  UMOV UR9, UR33 ;  /* 0x0000002100097c82 */ /* 0x000fe20008000000 */
[----:B------:R-:W-:Y:S01]  /*1920*/  UMOV UR10, UR34 ;  /* 0x00000022000a7c82 */ /* 0x000fe20008000000 */
[----:B------:R-:W-:Y:S01]  /*1930*/  UIADD3 UR16, UPT, UPT, UR16, 0x1, URZ ;  /* 0x0000000110107890 */ /* 0x000fe2000fffe0ff */
[----:B------:R-:W-:Y:S01]  /*1940*/  UMOV UR24, UR5 ;  /* 0x0000000500187c82 */ /* 0x000fe20008000000 */
[----:B------:R-:W-:Y:S02]  /*1950*/  UMOV UR17, UR6 ;  /* 0x0000000600117c82 */ /* 0x000fe40008000000 */
[----:B------:R1:W-:Y:S01]  /*1960*/  UTMALDG.3D [UR8], [UR20], desc[UR18] ;  /* 0x00001208140075b4 */ /* 0x0003e20008011000 */
[----:B------:R-:W-:-:S09]  /*1970*/  UISETP.NE.AND UP0, UPT, UR16, UR5, UPT ;  /* 0x000000051000728c */ /* 0x000fd2000bf05270 */
[----:B------:R-:W-:Y:S05]  /*1980*/  BRA.U UP0, `(.L_x_25) ;  /* 0xfffffffd00607547 */ /* 0x000fea000b83ffff */
.L_x_20:
[----:B-1----:R-:W-:Y:S01]  /*1990*/  ULEA UR8, UR6, UR4, 0x3 ;  /* 0x0000000406087291 */ /* 0x002fe2000f8e18ff */
[----:B------:R-:W-:Y:S01]  /*19a0*/  SHF.L.U32 R2, R15, 0x1f, RZ ;  /* 0x0000001f0f027819 */ /* 0x000fe200000006ff */
[----:B------:R-:W-:Y:S01]  /*19b0*/  @!P1 SYNCS.ARRIVE.TRANS64.A1T0 RZ, [UR4+0x78], RZ ;  /* 0x000078ffffff99a7 */ /* 0x000fe20008100004 */
[----:B------:R-:W-:-:S06]  /*19c0*/  UISETP.GT.AND UP0, UPT, UR15, UR14, UPT ;  /* 0x0000000e0f00728c */ /* 0x000fcc000bf04270 */
[----:B--2---:R1:W2:Y:S03]  /*19d0*/  SYNCS.PHASECHK.TRANS64.TRYWAIT P0, [UR8+0x28], R2 ;  /* 0x00002802ff0075a7 */ /* 0x0042a60008001108 */
[----:B------:R-:W-:Y:S05]  /*19e0*/  BRA.U !UP0, `(.L_x_26) ;  /* 0x0000000108ac7547 */ /* 0x000fea000b800000 */
[----:B------:R-:W-:Y:S01]  /*19f0*/  UIADD3 UR21, UPT, UPT, UR7, UR24, URZ ;  /* 0x0000001807157290 */ /* 0x000fe2000fffe0ff */
[----:B------:R-:W-:-:S11]  /*1a00*/  UMOV UR25, UR6 ;  /* 0x0000000600197c82 */ /* 0x000fd60008000000 */
.L_x_31:
[----:B-1----:R-:W-:Y:S01]  /*1a10*/  ULEA UR17, UR25, UR4, 0x3 ;  /* 0x0000000419117291 */ /* 0x002fe2000f8e18ff */
[----:B--2---:R-:W-:Y:S01]  /*1a20*/  @!P5 MOV R3, 0x1800 ;  /* 0x000018000003d802 */ /* 0x004fe20000000f00 */
[----:B--2---:R-:W-:Y:S10]  /*1a30*/  @P0 BRA `(.L_x_27) ;  /* 0x00000000000c0947 */ /* 0x004ff40003800000 */
[----:B------:R-:W-:-:S04]  /*1a40*/  SHF.L.U32 R5, R15, 0x1f, RZ ;  /* 0x0000001f0f057819 */ /* 0x000fc800000006ff */
[----:B------:R-:W2:Y:S02]  /*1a50*/  SYNCS.PHASECHK.TRANS64.TRYWAIT P0, [UR17+0x28], R5 ;  /* 0x00002805ff0075a7 */ /* 0x000ea40008001111 */
[----:B--2---:R-:W-:Y:S05]  /*1a60*/  @!P0 BRA `(.L_x_28) ;  /* 0x0000005400d08947 */ /* 0x004fea0003800000 */
.L_x_27:
[----:B------:R2:W-:Y:S01]  /*1a70*/  @!P5 SYNCS.ARRIVE.TRANS64 RZ, [UR17], R3 ;  /* 0x00000003ffffd9a7 */ /* 0x0005e20008000011 */
[----:B------:R-:W-:Y:S04]  /*1a80*/  BSSY.RECONVERGENT B0, `(.L_x_29) ;  /* 0x0000003000007945 */ /* 0x000fe80003800200 */
[----:B------:R-:W-:Y:S05]  /*1a90*/  @P4 BRA `(.L_x_30) ;  /* 0x0000000000044947 */ /* 0x000fea0003800000 */
[----:B------:R-:W-:Y:S05]  /*1aa0*/  BPT.TRAP 0x1 ;  /* 0x000000040000795c */ /* 0x000fea0000300000 */
.L_x_30:
[----:B------:R-:W-:Y:S05]  /*1ab0*/  BSYNC.RECONVERGENT B0 ;  /* 0x0000000000007941 */ /* 0x000fea0003800200 */
.L_x_29:
        /* <DEDUP_REMOVED lines=10> */
[----:B------:R-:W-:Y:S01]  /*1b60*/  UIADD3 UR16, UPT, UPT, UR16, 0x4400, URZ ;  /* 0x0000440010107890 */ /* 0x000fe2000fffe0ff */
[----:B-1----:R-:W-:Y:S01]  /*1b70*/  SHF.L.U32 R2, R15, 0x1f, RZ ;  /* 0x0000001f0f027819 */ /* 0x002fe200000006ff */
[----:B------:R-:W-:Y:S02]  /*1b80*/  UIADD3.X UR31, UPT, UPT, URZ, UR23, URZ, UP1, !UPT ;  /* 0x00000017ff1f7290 */ /* 0x000fe40008ffe4ff */
[----:B------:R-:W-:Y:S01]  /*1b90*/  UIADD3.X UR29, UPT, UPT, URZ, UR23, URZ, UP0, !UPT ;  /* 0x00000017ff1d7290 */ /* 0x000fe200087fe4ff */
[----:B------:R1:W1:Y:S01]  /*1ba0*/  SYNCS.PHASECHK.TRANS64.TRYWAIT P0, [UR8+0x28], R2 ;  /* 0x00002802ff0075a7 */ /* 0x0002620008001108 */
[----:B------:R-:W-:Y:S01]  /*1bb0*/  ULEA UR8, UR25, UR4, 0xc ;  /* 0x0000000419087291 */ /* 0x000fe2000f8e60ff */
[----:B------:R-:W-:Y:S01]  /*1bc0*/  UMOV UR26, 0x0 ;  /* 0x00000000001a7882 */ /* 0x000fe20000000000 */
[----:B------:R-:W-:-:S02]  /*1bd0*/  UMOV UR27, 0x10000000 ;  /* 0x10000000001b7882 */ /* 0x000fc40000000000 */
[----:B------:R-:W-:Y:S01]  /*1be0*/  UIADD3 UR8, UPT, UPT, UR8, 0x6c00, URZ ;  /* 0x00006c0008087890 */ /* 0x000fe2000fffe0ff */
[----:B------:R-:W-:Y:S01]  /*1bf0*/  UMOV UR19, UR35 ;  /* 0x0000002300137c82 */ /* 0x000fe20008000000 */
[----:B------:R-:W-:Y:S01]  /*1c00*/  UMOV UR20, UR36 ;  /* 0x0000002400147c82 */ /* 0x000fe20008000000 */
[----:B------:R-:W-:Y:S01]  /*1c10*/  UMOV UR12, UR36 ;  /* 0x00000024000c7c82 */ /* 0x000fe20008000000 */
[----:B------:R-:W-:Y:S01]  /*1c20*/  UMOV UR9, UR17 ;  /* 0x0000001100097c82 */ /* 0x000fe20008000000 */
[----:B------:R-:W-:Y:S01]  /*1c30*/  UMOV UR10, UR18 ;  /* 0x00000012000a7c82 */ /* 0x000fe20008000000 */
[----:B------:R1:W-:Y:S01]  /*1c40*/  UTMALDG.3D [UR16], [UR30], desc[UR26] ;  /* 0x00001a101e0075b4 */ /* 0x0003e20008011000 */
[----:B------:R-:W-:Y:S01]  /*1c50*/  UIADD3 UR24, UPT, UPT, UR24, 0x1, URZ ;  /* 0x0000000118187890 */ /* 0x000fe2000fffe0ff */
[----:B------:R-:W-:-:S03]  /*1c60*/  UMOV UR25, UR6 ;  /* 0x0000000600197c82 */ /* 0x000fc60008000000 */
[----:B------:R-:W-:Y:S01]  /*1c70*/  UISETP.NE.AND UP0, UPT, UR24, UR21, UPT ;  /* 0x000000151800728c */ /* 0x000fe2000bf05270 */
[----:B------:R1:W-:Y:S08]  /*1c80*/  UTMALDG.3D [UR8], [UR28], desc[UR26] ;  /* 0x00001a081c0075b4 */ /* 0x0003f00008011000 */
[----:B------:R-:W-:Y:S05]  /*1c90*/  BRA.U UP0, `(.L_x_31) ;  /* 0xfffffffd005c7547 */ /* 0x000fea000b83ffff */
.L_x_26:
[----:B-1----:R-:W-:Y:S01]  /*1ca0*/  LEA R2, R14, UR4, 0x3 ;  /* 0x000000040e027c11 */ /* 0x002fe2000f8e18ff */
[----:B------:R-:W-:Y:S01]  /*1cb0*/  NOP ;  /* 0x0000000000007918 */ /* 0x000fe20000000000 */
[----:B--2---:R-:W-:Y:S02]  /*1cc0*/  SHF.L.U32 R3, R12, 0x1f, RZ ;  /* 0x0000001f0c037819 */ /* 0x004fe400000006ff */
[----:B------:R-:W-:Y:S02]  /*1cd0*/  LEA R4, R14, UR4, 0x4 ;  /* 0x000000040e047c11 */ /* 0x000fe4000f8e20ff */
[----:B------:R-:W1:Y:S02]  /*1ce0*/  SYNCS.PHASECHK.TRANS64.TRYWAIT P0, [R2+URZ+0x80], R3 ;  /* 0x00008003020075a7 */ /* 0x000e6400080011ff */
[----:B-1----:R-:W-:Y:S05]  /*1cf0*/  @!P0 BRA `(.L_x_32) ;  /* 0x0000005400448947 */ /* 0x002fea0003800000 */
.L_x_109:
[----:B------:R-:W2:Y:S01]  /*1d00*/  LDS.128 R4, [R4+0x110] ;  /* 0x0001100004047984 */ /* 0x000ea20000000c00 */
[----:B---3--:R-:W-:Y:S01]  /*1d10*/  ISETP.GE.AND P0, PT, R40, 0x1, PT ;  /* 0x000000012800780c */ /* 0x008fe20003f06270 */
[----:B-1----:R-:W-:Y:S01]  /*1d20*/  VIADD R2, R2, 0x90 ;  /* 0x0000009002027836 */ /* 0x002fe20000000000 */
[----:B------:R-:W-:Y:S01]  /*1d30*/  @!PT LDS RZ, [RZ] ;  /* 0x00000000fffff984 */ /* 0x000fe20000000800 */
[----:B------:R-:W-:Y:S01]  /*1d40*/  @!PT LDS RZ, [RZ] ;  /* 0x00000000fffff984 */ /* 0x000fe20000000800 */
[----:B------:R-:W-:Y:S01]  /*1d50*/  @!PT LDS RZ, [RZ] ;  /* 0x00000000fffff984 */ /* 0x000fe20000000800 */
[----:B------:R-:W-:Y:S01]  /*1d60*/  @!PT LDS RZ, [RZ] ;  /* 0x00000000fffff984 */ /* 0x000fe20000000800 */
[----:B------:R1:W-:Y:S06]  /*1d70*/  MEMBAR.ALL.CTA ;  /* 0x0000000000007992 */ /* 0x0003ec0000008000 */
[----:B-1----:R-:W1:Y:S01]  /*1d80*/  FENCE.VIEW.ASYNC.S ;  /* 0x00000000000073c6 */ /* 0x002e620000000000 */
[----:B------:R-:W-:-:S04]  /*1d90*/  PRMT R2, RZ, 0x654, R2 ;  /* 0x00000654ff027816 */ /* 0x000fc80000000002 */
[----:B-1----:R1:W-:Y:S01]  /*1da0*/  SYNCS.ARRIVE.TRANS64.RED.A1T0 RZ, [R2+URZ], RZ ;  /* 0x000000ff02ff79a7 */ /* 0x0023e200081004ff */
[----:B--2---:R-:W-:-:S13]  /*1db0*/  LOP3.LUT P2, RZ, R6, 0x1, RZ, 0xc0, !PT ;  /* 0x0000000106ff7812 */ /* 0x004fda000784c0ff */
[----:B------:R-:W-:Y:S01]  /*1dc0*/  @P2 SHF.R.U32.HI R3, RZ, 0x10, R5 ;  /* 0x00000010ff032819 */ /* 0x000fe20000011605 */
[----:B------:R-:W-:Y:S01]  /*1dd0*/  VOTEU.ANY UP0, P2 ;  /* 0x0000000000ff7886 */ /* 0x000fe20001000100 */
[----:B------:R-:W-:Y:S02]  /*1de0*/  @P2 MOV R13, R4 ;  /* 0x00000004000d2202 */ /* 0x000fe40000000f00 */
[----:B------:R-:W-:Y:S02]  /*1df0*/  @P2 R2UR.BROADCAST UR8, R3 ;  /* 0x00000000030822ca */ /* 0x000fe400008e0000 */
[----:B------:R-:W-:-:S11]  /*1e00*/  @P2 LOP3.LUT R11, R5, 0xffff, RZ, 0xc0, !PT ;  /* 0x0000ffff050b2812 */ /* 0x000fd600078ec0ff */
[----:B------:R-:W-:Y:S01]  /*1e10*/  @UP0 UMOV UR36, UR8 ;  /* 0x0000000800240c82 */ /* 0x000fe20008000000 */
[----:B-1----:R-:W-:Y:S05]  /*1e20*/  @!P0 BRA `(.L_x_33) ;  /* 0x0000000000b88947 */ /* 0x002fea0003800000 */
[----:B------:R-:W4:Y:S01]  /*1e30*/  LDC.64 R4, c[0x0][0xb18] ;  /* 0x0002c600ff047b82 */ /* 0x000f220000000a00 */
[----:B------:R-:W-:-:S07]  /*1e40*/  ISETP.NE.AND P3, PT, R40, 0x1, PT ;  /* 0x000000012800780c */ /* 0x000fce0003f65270 */
[----:B------:R-:W1:Y:S08]  /*1e50*/  LDC.64 R6, c[0x0][0xb10] ;  /* 0x0002c400ff067b82 */ /* 0x000e700000000a00 */
[----:B------:R-:W2:Y:S08]  /*1e60*/  LDC R16, c[0x0][0xb20] ;  /* 0x0002c800ff107b82 */ /* 0x000eb00000000800 */
[----:B------:R-:W3:Y:S01]  /*1e70*/  LDC R18, c[0x0][0xb0c] ;  /* 0x0002c300ff127b82 */ /* 0x000ee20000000800 */
[----:B----4-:R-:W-:Y:S01]  /*1e80*/  IMAD.HI.U32 R17, R0, R5, RZ ;  /* 0x0000000500117227 */ /* 0x010fe200078e00ff */
[----:B------:R-:W-:-:S03]  /*1e90*/  ISETP.NE.AND P0, PT, R4, 0x1, PT ;  /* 0x000000010400780c */ /* 0x000fc60003f05270 */
[----:B------:R-:W-:-:S03]  /*1ea0*/  IMAD.HI.U32 R5, R11, R5, RZ ;  /* 0x000000050b057227 */ /* 0x000fc600078e00ff */
[----:B------:R-:W4:Y:S01]  /*1eb0*/  LDC.64 R2, c[0x0][0xb28] ;  /* 0x0002ca00ff027b82 */ /* 0x000f220000000a00 */
[----:B-1----:R-:W-:-:S04]  /*1ec0*/  IMAD.HI.U32 R20, R9, R6, RZ ;  /* 0x0000000609147227 */ /* 0x002fc800078e00ff */
[----:B------:R-:W-:Y:S01]  /*1ed0*/  IMAD.HI.U32 R22, R13, R6, RZ ;  /* 0x000000060d167227 */ /* 0x000fe200078e00ff */
[----:B------:R-:W-:Y:S02]  /*1ee0*/  SHF.R.U32.HI R20, RZ, R7, R20 ;  /* 0x00000007ff147219 */ /* 0x000fe40000011614 */
[-C--:B--2---:R-:W-:Y:S02]  /*1ef0*/  SHF.R.U32.HI R17, RZ, R16.reuse, R17 ;  /* 0x00000010ff117219 */ /* 0x084fe40000011611 */
[----:B------:R-:W-:Y:S02]  /*1f00*/  SHF.R.U32.HI R16, RZ, R16, R5 ;  /* 0x00000010ff107219 */ /* 0x000fe40000011605 */
[----:B------:R-:W-:Y:S02]  /*1f10*/  SEL R17, R0, R17, !P0 ;  /* 0x0000001100117207 */ /* 0x000fe40004000000 */
[----:B------:R-:W-:Y:S02]  /*1f20*/  SHF.R.U32.HI R22, RZ, R7, R22 ;  /* 0x00000007ff167219 */ /* 0x000fe40000011616 */
[----:B---3--:R-:W-:-:S02]  /*1f30*/  ISETP.NE.AND P1, PT, R18, 0x1, PT ;  /* 0x000000011200780c */ /* 0x008fc40003f25270 */
[----:B------:R-:W-:Y:S02]  /*1f40*/  SEL R5, R11, R16, !P0 ;  /* 0x000000100b057207 */ /* 0x000fe40004000000 */
[----:B------:R-:W-:Y:S02]  /*1f50*/  SEL R19, R9, R20, !P1 ;  /* 0x0000001409137207 */ /* 0x000fe40004800000 */
[----:B------:R-:W-:Y:S01]  /*1f60*/  SEL R7, R13, R22, !P1 ;  /* 0x000000160d077207 */ /* 0x000fe20004800000 */
[----:B----4-:R-:W-:-:S04]  /*1f70*/  IMAD.HI.U32 R20, R17, R2, RZ ;  /* 0x0000000211147227 */ /* 0x010fc800078e00ff */
[----:B------:R-:W-:Y:S01]  /*1f80*/  IMAD.HI.U32 R6, R19, R2, RZ ;  /* 0x0000000213067227 */ /* 0x000fe200078e00ff */
[----:B------:R-:W-:-:S04]  /*1f90*/  @P3 SHF.R.U32.HI R17, RZ, R3, R20 ;  /* 0x00000003ff113219 */ /* 0x000fc80000011614 */
        /* <DEDUP_REMOVED lines=8> */
[----:B------:R-:W-:-:S04]  /*2020*/  @!P0 IMAD.HI.U32 R16, R7, R2, RZ ;  /* 0x0000000207108227 */ /* 0x000fc800078e00ff */
[----:B------:R-:W-:Y:S01]  /*2030*/  IMAD.MOV R2, RZ, RZ, -R6 ;  /* 0x000000ffff027224 */ /* 0x000fe200078e0a06 */
[----:B------:R-:W-:-:S03]  /*2040*/  @!P0 SHF.R.U32.HI R16, RZ, R3, R16 ;  /* 0x00000003ff108219 */ /* 0x000fc60000011610 */
[----:B------:R-:W-:Y:S01]  /*2050*/  IMAD R2, R40, R2, R5 ;  /* 0x0000000228027224 */ /* 0x000fe200078e0205 */
[----:B------:R-:W-:Y:S02]  /*2060*/  @!P0 SEL R3, R7, R16, !P3 ;  /* 0x0000001007038207 */ /* 0x000fe40005800000 */
[----:B------:R-:W-:-:S03]  /*2070*/  IADD3 R16, PT, PT, -R5, RZ, RZ ;  /* 0x000000ff05107210 */ /* 0x000fc60007ffe1ff */
[--C-:B------:R-:W-:Y:S02]  /*2080*/  @!P0 IMAD.IADD R6, R6, 0x1, -R3.reuse ;  /* 0x0000000106068824 */ /* 0x100fe400078e0a03 */
[----:B------:R-:W-:Y:S01]  /*2090*/  @!P0 IMAD R3, R2, R19, R3 ;  /* 0x0000001302038224 */ /* 0x000fe200078e0203 */
[----:B------:R-:W-:Y:S01]  /*20a0*/  IADD3 R2, PT, PT, -R7, RZ, RZ ;  /* 0x000000ff07027210 */ /* 0x000fe20007ffe1ff */
[----:B------:R-:W-:Y:S02]  /*20b0*/  @!P0 IMAD R5, R40, R6, R7 ;  /* 0x0000000628058224 */ /* 0x000fe400078e0207 */
[----:B------:R-:W-:Y:S02]  /*20c0*/  IMAD R11, R4, R16, R11 ;  /* 0x00000010040b7224 */ /* 0x000fe400078e020b */
[----:B------:R-:W-:Y:S02]  /*20d0*/  @!P0 IMAD.MOV.U32 R7, RZ, RZ, R3 ;  /* 0x000000ffff078224 */ /* 0x000fe400078e0003 */
[----:B------:R-:W-:-:S02]  /*20e0*/  IMAD R2, R18, R2, R13 ;  /* 0x0000000212027224 */ /* 0x000fc400078e020d */
[----:B------:R-:W-:Y:S02]  /*20f0*/  IMAD R11, R5, R4, R11 ;  /* 0x00000004050b7224 */ /* 0x000fe400078e020b */
[----:B------:R-:W-:Y:S02]  /*2100*/  IMAD R13, R7, R18, R2 ;  /* 0x00000012070d7224 */ /* 0x000fe400078e0202 */
.L_x_33:
[----:B------:R-:W1:Y:S02]  /*2110*/  LDCU UR8, c[0x0][0xb30] ;  /* 0x00016600ff0877ac */ /* 0x000e640008000800 */
[----:B-1----:R-:W-:-:S09]  /*2120*/  UISETP.NE.AND UP0, UPT, UR8, 0x1, UPT ;  /* 0x000000010800788c */ /* 0x002fd2000bf05270 */
[----:B------:R-:W-:Y:S05]  /*2130*/  BRA.U UP0, `(.L_x_34) ;  /* 0x0000000100407547 */ /* 0x000fea000b800000 */
[----:B------:R-:W1:Y:S08]  /*2140*/  LDC.64 R4, c[0x0][0xb10] ;  /* 0x0002c400ff047b82 */ /* 0x000e700000000a00 */
[----:B------:R-:W2:Y:S08]  /*2150*/  LDC.64 R2, c[0x0][0xb18] ;  /* 0x0002c600ff027b82 */ /* 0x000eb00000000a00 */
[----:B------:R-:W3:Y:S08]  /*2160*/  LDC R6, c[0x0][0xb20] ;  /* 0x0002c800ff067b82 */ /* 0x000ef00000000800 */
[----:B------:R-:W4:Y:S01]  /*2170*/  LDC R16, c[0x0][0xb0c] ;  /* 0x0002c300ff107b82 */ /* 0x000f220000000800 */
[----:B-1----:R-:W-:-:S05]  /*2180*/  IMAD.HI.U32 R4, R13, R4, RZ ;  /* 0x000000040d047227 */ /* 0x002fca00078e00ff */
[----:B------:R-:W-:Y:S01]  /*2190*/  SHF.R.U32.HI R4, RZ, R5, R4 ;  /* 0x00000005ff047219 */ /* 0x000fe20000011604 */
[----:B--2---:R-:W-:Y:S01]  /*21a0*/  IMAD.HI.U32 R3, R11, R3, RZ ;  /* 0x000000030b037227 */ /* 0x004fe200078e00ff */
[----:B------:R-:W-:-:S04]  /*21b0*/  ISETP.NE.AND P0, PT, R2, 0x1, PT ;  /* 0x000000010200780c */ /* 0x000fc80003f05270 */
[----:B---3--:R-:W-:-:S04]  /*21c0*/  SHF.R.U32.HI R6, RZ, R6, R3 ;  /* 0x00000006ff067219 */ /* 0x008fc80000011603 */
[----:B------:R-:W-:Y:S02]  /*21d0*/  SEL R3, R11, R6, !P0 ;  /* 0x000000060b037207 */ /* 0x000fe40004000000 */
[----:B----4-:R-:W-:-:S04]  /*21e0*/  ISETP.NE.AND P1, PT, R16, 0x1, PT ;  /* 0x000000011000780c */ /* 0x010fc80003f25270 */
[----:B------:R-:W-:-:S05]  /*21f0*/  SEL R4, R13, R4, !P1 ;  /* 0x000000040d047207 */ /* 0x000fca0004800000 */
[----:B------:R-:W-:Y:S02]  /*2200*/  IMAD.IADD R5, R3, 0x1, -R4 ;  /* 0x0000000103057824 */ /* 0x000fe400078e0a04 */
[----:B------:R-:W-:Y:S02]  /*2210*/  IMAD.IADD R3, R4, 0x1, -R3 ;  /* 0x0000000104037824 */ /* 0x000fe400078e0a03 */
[----:B------:R-:W-:Y:S02]  /*2220*/  IMAD R13, R5, R16, R13 ;  /* 0x00000010050d7224 */ /* 0x000fe400078e020d */
[----:B------:R-:W-:-:S07]  /*2230*/  IMAD R11, R3, R2, R11 ;  /* 0x00000002030b7224 */ /* 0x000fce00078e020b */
.L_x_34:
[----:B------:R-:W-:Y:S01]  /*2240*/  VIADD R14, R14, 0x1 ;  /* 0x000000010e0e7836 */ /* 0x000fe20000000000 */
[----:B------:R-:W-:Y:S01]  /*2250*/  PLOP3.LUT P1, PT, PT, PT, PT, 0x80, 0x8 ;  /* 0x000000000008781c */ /* 0x000fe20003f2f070 */
[----:B------:R-:W-:Y:S02]  /*2260*/  IMAD.IADD R21, R13, 0x1, R96 ;  /* 0x000000010d157824 */ /* 0x000fe400078e0260 */
[----:B------:R-:W-:Y:S01]  /*2270*/  IMAD.IADD R20, R11, 0x1, R94 ;  /* 0x000000010b147824 */ /* 0x000fe200078e025e */
[----:B------:R-:W-:-:S04]  /*2280*/  ISETP.NE.AND P0, PT, R14, 0x2, PT ;  /* 0x000000020e00780c */ /* 0x000fc80003f05270 */
[----:B------:R-:W-:Y:S02]  /*2290*/  SEL R3, RZ, 0x1, P0 ;  /* 0x00000001ff037807 */ /* 0x000fe40000000000 */
[----:B------:R-:W-:Y:S02]  /*22a0*/  SEL R14, R14, RZ, P0 ;  /* 0x000000ff0e0e7207 */ /* 0x000fe40000000000 */
[----:B------:R-:W-:Y:S01]  /*22b0*/  LOP3.LUT R12, R12, R3, RZ, 0x3c, !PT ;  /* 0x000000030c0c7212 */ /* 0x000fe200078e3cff */
[----:B------:R-:W-:Y:S06]  /*22c0*/  @P2 BRA `(.L_x_35) ;  /* 0xfffffff000982947 */ /* 0x000fec000383ffff */
[----:B------:R-:W-:Y:S01]  /*22d0*/  UIADD3 UR4, UPT, UPT, UR4, 0x28, URZ ;  /* 0x0000002804047890 */ /* 0x000fe2000fffe0ff */
[----:B------:R-:W-:-:S03]  /*22e0*/  SHF.L.U32 R3, R15, 0x1f, RZ ;  /* 0x0000001f0f037819 */ /* 0x000fc600000006ff */
[----:B------:R-:W-:-:S09]  /*22f0*/  ULEA UR5, UR6, UR4, 0x3 ;  /* 0x0000000406057291 */ /* 0x000fd2000f8e18ff */
[----:B------:R-:W1:Y:S02]  /*2300*/  SYNCS.PHASECHK.TRANS64.TRYWAIT P0, [UR5], R3 ;  /* 0x00000003ff0075a7 */ /* 0x000e640008001105 */
[----:B-1----:R-:W-:Y:S05]  /*2310*/  @!P0 BRA `(.L_x_36) ;  /* 0x0000004c00d08947 */ /* 0x002fea0003800000 */
.L_x_111:
[----:B------:R-:W-:-:S04]  /*2320*/  UIADD3 UR6, UPT, UPT, UR6, 0x1, URZ ;  /* 0x0000000106067890 */ /* 0x000fc8000fffe0ff */
[----:B------:R-:W-:-:S04]  /*2330*/  UISETP.NE.AND UP0, UPT, UR6, 0x5, UPT ;  /* 0x000000050600788c */ /* 0x000fc8000bf05270 */
[----:B------:R-:W-:Y:S02]  /*2340*/  USEL UR7, URZ, 0x1, UP0 ;  /* 0x00000001ff077887 */ /* 0x000fe40008000000 */
[----:B------:R-:W-:-:S04]  /*2350*/  USEL UR6, UR6, URZ, UP0 ;  /* 0x000000ff06067287 */ /* 0x000fc80008000000 */
[----:B------:R-:W-:Y:S01]  /*2360*/  ULEA UR5, UR6, UR4, 0x3 ;  /* 0x0000000406057291 */ /* 0x000fe2000f8e18ff */
[----:B------:R-:W-:-:S04]  /*2370*/  LOP3.LUT R2, R15, UR7, RZ, 0x3c, !PT ;  /* 0x000000070f027c12 */ /* 0x000fc8000f8e3cff */
[----:B-1----:R-:W-:-:S04]  /*2380*/  SHF.L.U32 R3, R2, 0x1f, RZ ;  /* 0x0000001f02037819 */ /* 0x002fc800000006ff */
[----:B------:R-:W1:Y:S02]  /*2390*/  SYNCS.PHASECHK.TRANS64.TRYWAIT P0, [UR5], R3 ;  /* 0x00000003ff0075a7 */ /* 0x000e640008001105 */
[----:B-1----:R-:W-:Y:S05]  /*23a0*/  @!P0 BRA `(.L_x_37) ;  /* 0x0000004c00c48947 */ /* 0x002fea0003800000 */
.L_x_113:
        /* <DEDUP_REMOVED lines=9> */
.L_x_115:
        /* <DEDUP_REMOVED lines=9> */
.L_x_117:
[----:B------:R-:W-:-:S04]  /*24d0*/  UIADD3 UR6, UPT, UPT, UR6, 0x1, URZ ;  /* 0x0000000106067890 */ /* 0x000fc8000fffe0ff */
[----:B------:R-:W-:-:S04]  /*24e0*/  UISETP.NE.AND UP0, UPT, UR6, 0x5, UPT ;  /* 0x000000050600788c */ /* 0x000fc8000bf05270 */
[----:B------:R-:W-:Y:S02]  /*24f0*/  USEL UR5, URZ, 0x1, UP0 ;  /* 0x00000001ff057887 */ /* 0x000fe40008000000 */
[----:B------:R-:W-:-:S04]  /*2500*/  USEL UR6, UR6, URZ, UP0 ;  /* 0x000000ff06067287 */ /* 0x000fc80008000000 */
[----:B------:R-:W-:Y:S01]  /*2510*/  ULEA UR6, UR6, UR4, 0x3 ;  /* 0x0000000406067291 */ /* 0x000fe2000f8e18ff */
[----:B-1----:R-:W-:-:S04]  /*2520*/  LOP3.LUT R3, R2, UR5, RZ, 0x3c, !PT ;  /* 0x0000000502037c12 */ /* 0x002fc8000f8e3cff */
[----:B------:R-:W-:Y:S01]  /*2530*/  SHF.L.U32 R3, R3, 0x1f, RZ ;  /* 0x0000001f03037819 */ /* 0x000fe200000006ff */
[----:B----4-:R-:W-:-:S07]  /*2540*/  IMAD.U32 R0, RZ, RZ, UR6 ;  /* 0x00000006ff007e24 */ /* 0x010fce000f8e00ff */
.L_x_40:
[----:B-1----:R1:W2:Y:S02]  /*2550*/  SYNCS.PHASECHK.TRANS64.TRYWAIT P0, [R0+URZ], R3 ;  /* 0x00000003000075a7 */ /* 0x0022a400080011ff */
[----:B--2---:R-:W-:Y:S05]  /*2560*/  @!P0 NANOSLEEP.SYNCS 0x989680 ;  /* 0x009896800000895d */ /* 0x004fea0003900000 */
[----:B------:R-:W2:Y:S02]  /*2570*/  @!P0 SYNCS.PHASECHK.TRANS64 P0, [R0+URZ], R3 ;  /* 0x00000003000085a7 */ /* 0x000ea400080010ff */
[----:B--2---:R-:W-:Y:S05]  /*2580*/  @P0 EXIT ;  /* 0x000000000000094d */ /* 0x004fea0003800000 */
[----:B------:R-:W-:Y:S05]  /*2590*/  BRA `(.L_x_40) ;  /* 0xfffffffc00ec7947 */ /* 0x000fea000383ffff */
.L_x_17:
[----:B------:R-:W-:-:S04]  /*25a0*/  UISETP.NE.AND UP1, UPT, UR37, URZ, UPT ;  /* 0x000000ff2500728c */ /* 0x000fc8000bf25270 */
[----:B------:R-:W-:-:S09]  /*25b0*/  UISETP.NE.OR UP1, UPT, UR8, 0x1, UP1 ;  /* 0x000000010800788c */ /* 0x000fd20008f25670 */
[----:B------:R-:W-:Y:S05]  /*25c0*/  BRA.U UP1, `(.L_x_41) ;  /* 0x0000000501487547 */ /* 0x000fea000b800000 */
[----:B------:R-:W-:Y:S01]  /*25d0*/  ISETP.NE.AND P2, PT, R2, RZ, PT ;  /* 0x000000ff0200720c */ /* 0x000fe20003f45270 */
[----:B------:R-:W-:Y:S01]  /*25e0*/  IMAD.MOV.U32 R12, RZ, RZ, 0x1 ;  /* 0x00000001ff0c7424 */ /* 0x000fe200078e00ff */
[----:B------:R-:W-:Y:S02]  /*25f0*/  CS2R R10, SRZ ;  /* 0x00000000000a7805 */ /* 0x000fe4000001ff00 */
[----:B------:R-:W-:Y:S01]  /*2600*/  CS2R R8, SRZ ;  /* 0x0000000000087805 */ /* 0x000fe2000001ff00 */
[----:B------:R-:W-:Y:S01]  /*2610*/  UMOV UR4, 0x400 ;  /* 0x0000040000047882 */ /* 0x000fe20000000000 */
[----:B------:R-:W-:Y:S01]  /*2620*/  UMOV UR6, URZ ;  /* 0x000000ff00067c82 */ /* 0x000fe20008000000 */
[----:B------:R-:W-:-:S12]  /*2630*/  ULEA UR37, UR37, UR4, 0x18 ;  /* 0x0000000425257291 */ /* 0x000fd8000f8ec0ff */
.L_x_45:
[----:B------:R-:W-:Y:S02]  /*2640*/  LEA R0, R8, UR37, 0x3 ;  /* 0x0000002508007c11 */ /* 0x000fe4000f8e18ff */
[----:B------:R-:W-:-:S03]  /*2650*/  SHF.L.U32 R5, R9, 0x1f, RZ ;  /* 0x0000001f09057819 */ /* 0x000fc600000006ff */
[----:B------:R-:W-:Y:S01]  /*2660*/  VIADD R4, R0, 0xf0 ;  /* 0x000000f000047836 */ /* 0x000fe20000000000 */
[----:B------:R-:W1:Y:S02]  /*2670*/  SYNCS.PHASECHK.TRANS64.TRYWAIT P0, [R0+URZ+0xe0], R5 ;  /* 0x0000e005000075a7 */ /* 0x000e6400080011ff */
[----:B-1----:R-:W-:Y:S05]  /*2680*/  @!P0 BRA `(.L_x_42) ;  /* 0x0000004c00548947 */ /* 0x002fea0003800000 */
.L_x_118:
[----:B------:R-:W-:Y:S01]  /*2690*/  ULEA UR5, UR6, UR37, 0x3 ;  /* 0x0000002506057291 */ /* 0x000fe2000f8e18ff */
[----:B------:R-:W-:Y:S02]  /*26a0*/  PRMT R4, RZ, 0x654, R4 ;  /* 0x00000654ff047816 */ /* 0x000fe40000000004 */
[----:B-1----:R-:W-:Y:S01]  /*26b0*/  SHF.L.U32 R5, R12, 0x1f, RZ ;  /* 0x0000001f0c057819 */ /* 0x002fe200000006ff */
[----:B------:R-:W-:Y:S01]  /*26c0*/  UIADD3 UR4, UPT, UPT, UR5, 0x80, URZ ;  /* 0x0000008005047890 */ /* 0x000fe2000fffe0ff */
[----:B------:R1:W-:Y:S05]  /*26d0*/  SYNCS.ARRIVE.TRANS64.RED.A1T0 RZ, [R4+URZ], RZ ;  /* 0x000000ff04ff79a7 */ /* 0x0003ea00081004ff */
[----:B------:R-:W-:Y:S01]  /*26e0*/  IMAD.U32 R7, RZ, RZ, UR4 ;  /* 0x00000004ff077e24 */ /* 0x000fe2000f8e00ff */
[----:B------:R-:W2:Y:S04]  /*26f0*/  SYNCS.PHASECHK.TRANS64.TRYWAIT P0, [UR5+0x90], R5 ;  /* 0x00009005ff0075a7 */ /* 0x000ea80008001105 */
[----:B------:R-:W-:Y:S01]  /*2700*/  PRMT R6, R2, 0x654, R7 ;  /* 0x0000065402067816 */ /* 0x000fe20000000007 */
[----:B-1----:R-:W-:Y:S01]  /*2710*/  @!P2 IMAD.MOV.U32 R4, RZ, RZ, 0x10 ;  /* 0x00000010ff04a424 */ /* 0x002fe200078e00ff */
[----:B--2---:R-:W-:Y:S06]  /*2720*/  @!P0 BRA `(.L_x_43) ;  /* 0x0000004c00408947 */ /* 0x004fec0003800000 */
.L_x_120:
[----:B------:R-:W-:Y:S01]  /*2730*/  ULEA UR4, UR6, UR37, 0x4 ;  /* 0x0000002506047291 */ /* 0x000fe2000f8e20ff */
[----:B------:R-:W-:Y:S01]  /*2740*/  SEL R3, R6, R3, !P2 ;  /* 0x0000000306037207 */ /* 0x000fe20005000000 */
[----:B------:R-:W-:Y:S01]  /*2750*/  UIADD3 UR5, UPT, UPT, UR5, 0x80, URZ ;  /* 0x0000008005057890 */ /* 0x000fe2000fffe0ff */
[----:B-1----:R-:W-:Y:S01]  /*2760*/  LEA R0, R11, UR37, 0x3 ;  /* 0x000000250b007c11 */ /* 0x002fe2000f8e18ff */
[----:B------:R-:W-:Y:S01]  /*2770*/  UIADD3 UR4, UPT, UPT, UR4, 0x110, URZ ;  /* 0x0000011004047890 */ /* 0x000fe2000fffe0ff */
[----:B------:R-:W-:Y:S01]  /*2780*/  SHF.L.U32 R5, R10, 0x1f, RZ ;  /* 0x0000001f0a057819 */ /* 0x000fe200000006ff */
[----:B------:R1:W-:Y:S01]  /*2790*/  @!P2 SYNCS.ARRIVE.TRANS64.RED RZ, [R3+URZ], R4 ;  /* 0x0000000403ffa9a7 */ /* 0x0003e200080004ff */
[----:B------:R-:W-:Y:S01]  /*27a0*/  UIADD3 UR6, UPT, UPT, UR6, 0x1, URZ ;  /* 0x0000000106067890 */ /* 0x000fe2000fffe0ff */
[----:B------:R-:W-:-:S03]  /*27b0*/  VIADD R8, R8, 0x1 ;  /* 0x0000000108087836 */ /* 0x000fc60000000000 */
[----:B------:R-:W-:Y:S02]  /*27c0*/  UISETP.NE.AND UP0, UPT, UR6, 0x2, UPT ;  /* 0x000000020600788c */ /* 0x000fe4000bf05270 */
[----:B------:R-:W-:Y:S06]  /*27d0*/  UGETNEXTWORKID.BROADCAST [UR4], [UR5] ;  /* 0x00000000040073ca */ /* 0x000fec0008000100 */
[----:B------:R-:W-:Y:S01]  /*27e0*/  USEL UR4, URZ, 0x1, UP0 ;  /* 0x00000001ff047887 */ /* 0x000fe20008000000 */
[----:B------:R-:W-:Y:S01]  /*27f0*/  ISETP.NE.AND P0, PT, R8, 0x2, PT ;  /* 0x000000020800780c */ /* 0x000fe20003f05270 */
[----:B------:R-:W-:Y:S01]  /*2800*/  USEL UR6, UR6, URZ, UP0 ;  /* 0x000000ff06067287 */ /* 0x000fe20008000000 */
[----:B------:R-:W2:Y:S03]  /*2810*/  SYNCS.PHASECHK.TRANS64.TRYWAIT P1, [R0+URZ+0x80], R5 ;  /* 0x00008005000075a7 */ /* 0x000ea600080211ff */
[----:B------:R-:W-:Y:S01]  /*2820*/  LOP3.LUT R12, R12, UR4, RZ, 0x3c, !PT ;  /* 0x000000040c0c7c12 */ /* 0x000fe2000f8e3cff */
[----:B-12---:R-:W-:Y:S07]  /*2830*/  @!P1 BRA `(.L_x_44) ;  /* 0x0000004c00149947 */ /* 0x006fee0003800000 */
.L_x_121:
[C---:B------:R-:W-:Y:S01]  /*2840*/  LEA R4, R11.reuse, UR37, 0x4 ;  /* 0x000000250b047c11 */ /* 0x040fe2000f8e20ff */
[----:B-1----:R-:W-:Y:S01]  /*2850*/  VIADD R0, R0, 0x90 ;  /* 0x0000009000007836 */ /* 0x002fe20000000000 */
[----:B------:R-:W-:Y:S01]  /*2860*/  SEL R8, R8, RZ, P0 ;  /* 0x000000ff08087207 */ /* 0x000fe20000000000 */
[----:B------:R-:W-:-:S03]  /*2870*/  VIADD R11, R11, 0x1 ;  /* 0x000000010b0b7836 */ /* 0x000fc60000000000 */
[----:B------:R-:W1:Y:S01]  /*2880*/  LDS.128 R4, [R4+0x110] ;  /* 0x0001100004047984 */ /* 0x000e620000000c00 */
[----:B------:R-:W-:Y:S02]  /*2890*/  PRMT R0, RZ, 0x654, R0 ;  /* 0x00000654ff007816 */ /* 0x000fe40000000000 */
[C---:B------:R-:W-:Y:S01]  /*28a0*/  ISETP.NE.AND P1, PT, R11.reuse, 0x2, PT ;  /* 0x000000020b00780c */ /* 0x040fe20003f25270 */
[----:B------:R-:W-:Y:S01]  /*28b0*/  @!PT LDS RZ, [RZ] ;  /* 0x00000000fffff984 */ /* 0x000fe20000000800 */
[----:B------:R-:W-:Y:S01]  /*28c0*/  @!PT LDS RZ, [RZ] ;  /* 0x00000000fffff984 */ /* 0x000fe20000000800 */
[----:B------:R-:W-:Y:S01]  /*28d0*/  @!PT LDS RZ, [RZ] ;  /* 0x00000000fffff984 */ /* 0x000fe20000000800 */
[----:B------:R-:W-:Y:S01]  /*28e0*/  @!PT LDS RZ, [RZ] ;  /* 0x00000000fffff984 */ /* 0x000fe20000000800 */
[----:B------:R2:W-:Y:S06]  /*28f0*/  MEMBAR.ALL.CTA ;  /* 0x0000000000007992 */ /* 0x0005ec0000008000 */
[----:B--2---:R-:W2:Y:S01]  /*2900*/  FENCE.VIEW.ASYNC.S ;  /* 0x00000000000073c6 */ /* 0x004ea20000000000 */
[----:B------:R-:W-:Y:S01]  /*2910*/  SEL R11, R11, RZ, P1 ;  /* 0x000000ff0b0b7207 */ /* 0x000fe20000800000 */
[----:B--2---:R2:W-:Y:S01]  /*2920*/  SYNCS.ARRIVE.TRANS64.RED.A1T0 RZ, [R0+URZ], RZ ;  /* 0x000000ff00ff79a7 */ /* 0x0045e200081004ff */
[----:B-1----:R-:W-:-:S02]  /*2930*/  LOP3.LUT P3, RZ, R6, 0x1, RZ, 0xc0, !PT ;  /* 0x0000000106ff7812 */ /* 0x002fc4000786c0ff */
[----:B------:R-:W-:-:S04]  /*2940*/  SEL R5, RZ, 0x1, P1 ;  /* 0x00000001ff057807 */ /* 0x000fc80000800000 */
[----:B------:R-:W-:Y:S02]  /*2950*/  LOP3.LUT R10, R10, R5, RZ, 0x3c, !PT ;  /* 0x000000050a0a7212 */ /* 0x000fe400078e3cff */
[----:B--2---:R-:W-:-:S04]  /*2960*/  SEL R0, RZ, 0x1, P0 ;  /* 0x00000001ff007807 */ /* 0x004fc80000000000 */
[----:B------:R-:W-:Y:S01]  /*2970*/  LOP3.LUT R9, R9, R0, RZ, 0x3c, !PT ;  /* 0x0000000009097212 */ /* 0x000fe200078e3cff */
[----:B------:R-:W-:Y:S06]  /*2980*/  @P3 BRA `(.L_x_45) ;  /* 0xfffffffc002c3947 */ /* 0x000fec000383ffff */
[----:B------:R-:W-:Y:S01]  /*2990*/  ULEA UR5, UR6, UR37, 0x3 ;  /* 0x0000002506057291 */ /* 0x000fe2000f8e18ff */
[----:B------:R-:W-:-:S08]  /*29a0*/  SHF.L.U32 R3, R12, 0x1f, RZ ;  /* 0x0000001f0c037819 */ /* 0x000fd000000006ff */
[----:B------:R-:W1:Y:S02]  /*29b0*/  SYNCS.PHASECHK.TRANS64 P0, [UR5+0x90], R3 ;  /* 0x00009003ff0075a7 */ /* 0x000e640008001005 */
[----:B-1----:R-:W-:Y:S05]  /*29c0*/  @P0 BRA `(.L_x_46) ;  /* 0x0000000000080947 */ /* 0x002fea0003800000 */
[----:B------:R-:W1:Y:S02]  /*29d0*/  SYNCS.PHASECHK.TRANS64.TRYWAIT P0, [UR5+0x90], R3 ;  /* 0x00009003ff0075a7 */ /* 0x000e640008001105 */
[----:B-1----:R-:W-:Y:S05]  /*29e0*/  @!P0 BRA `(.L_x_47) ;  /* 0x0000004800bc8947 */ /* 0x002fea0003800000 */
.L_x_46:
[----:B------:R-:W-:-:S04]  /*29f0*/  UIADD3 UR4, UPT, UPT, UR6, 0x1, URZ ;  /* 0x0000000106047890 */ /* 0x000fc8000fffe0ff */
[----:B------:R-:W-:-:S04]  /*2a00*/  UISETP.NE.AND UP0, UPT, UR4, 0x2, UPT ;  /* 0x000000020400788c */ /* 0x000fc8000bf05270 */
[----:B------:R-:W-:Y:S02]  /*2a10*/  USEL UR7, URZ, 0x1, UP0 ;  /* 0x00000001ff077887 */ /* 0x000fe40008000000 */
[----:B------:R-:W-:-:S04]  /*2a20*/  USEL UR4, UR4, URZ, UP0 ;  /* 0x000000ff04047287 */ /* 0x000fc80008000000 */
[----:B------:R-:W-:Y:S01]  /*2a30*/  ULEA UR4, UR4, UR37, 0x3 ;  /* 0x0000002504047291 */ /* 0x000fe2000f8e18ff */
[----:B-1----:R-:W-:-:S04]  /*2a40*/  LOP3.LUT R3, R12, UR7, RZ, 0x3c, !PT ;  /* 0x000000070c037c12 */ /* 0x002fc8000f8e3cff */
[----:B------:R-:W-:-:S04]  /*2a50*/  SHF.L.U32 R0, R3, 0x1f, RZ ;  /* 0x0000001f03007819 */ /* 0x000fc800000006ff */
[----:B------:R-:W1:Y:S02]  /*2a60*/  SYNCS.PHASECHK.TRANS64 P0, [UR4+0x90], R0 ;  /* 0x00009000ff0075a7 */ /* 0x000e640008001004 */
[----:B-1----:R-:W-:Y:S05]  /*2a70*/  @P0 EXIT ;  /* 0x000000000000094d */ /* 0x002fea0003800000 */
[----:B------:R-:W-:Y:S02]  /*2a80*/  SHF.L.U32 R3, R3, 0x1f, RZ ;  /* 0x0000001f03037819 */ /* 0x000fe400000006ff */
[----:B------:R-:W-:-:S07]  /*2a90*/  MOV R0, UR4 ;  /* 0x0000000400007c02 */ /* 0x000fce0008000f00 */
.L_x_48:
[----:B-1----:R1:W2:Y:S02]  /*2aa0*/  SYNCS.PHASECHK.TRANS64.TRYWAIT P0, [R0+URZ+0x90], R3 ;  /* 0x00009003000075a7 */ /* 0x0022a400080011ff */
[----:B--2---:R-:W-:Y:S05]  /*2ab0*/  @!P0 NANOSLEEP.SYNCS 0x989680 ;  /* 0x009896800000895d */ /* 0x004fea0003900000 */
[----:B------:R-:W2:Y:S02]  /*2ac0*/  @!P0 SYNCS.PHASECHK.TRANS64 P0, [R0+URZ+0x90], R3 ;  /* 0x00009003000085a7 */ /* 0x000ea400080010ff */
[----:B--2---:R-:W-:Y:S05]  /*2ad0*/  @P0 EXIT ;  /* 0x000000000000094d */ /* 0x004fea0003800000 */
[----:B------:R-:W-:Y:S05]  /*2ae0*/  BRA `(.L_x_48) ;  /* 0xfffffffc00ec7947 */ /* 0x000fea000383ffff */
.L_x_41:
[----:B------:R-:W-:-:S09]  /*2af0*/  UISETP.NE.AND UP1, UPT, UR8, URZ, UPT ;  /* 0x000000ff0800728c */ /* 0x000fd2000bf25270 */
[----:B------:R-:W-:Y:S05]  /*2b00*/  BRA.U UP1, `(.L_x_49) ;  /* 0x0000000d01787547 */ /* 0x000fea000b800000 */
[----:B------:R-:W-:Y:S01]  /*2b10*/  UMOV UR4, 0x40 ;  /* 0x0000004000047882 */ /* 0x000fe20000000000 */
[----:B------:R-:W-:Y:S01]  /*2b20*/  NOP ;  /* 0x0000000000007918 */ /* 0x000fe20000000000 */
[----:B------:R-:W-:Y:S01]  /*2b30*/  ULEA UR4, UR37, UR4, 0x18 ;  /* 0x0000000425047291 */ /* 0x000fe2000f8ec0ff */
[----:B------:R-:W-:Y:S02]  /*2b40*/  UMOV UR5, 0x400 ;  /* 0x0000040000057882 */ /* 0x000fe40000000000 */
[----:B------:R-:W-:-:S06]  /*2b50*/  ULEA UR37, UR37, UR5, 0x18 ;  /* 0x0000000525257291 */ /* 0x000fcc000f8ec0ff */
[----:B------:R-:W1:Y:S02]  /*2b60*/  LDS.U8 R0, [UR4+0x1c] ;  /* 0x00001c04ff007984 */ /* 0x000e640008000000 */
[----:B-1----:R-:W-:-:S13]  /*2b70*/  ISETP.NE.AND P0, PT, R0, RZ, PT ;  /* 0x000000ff0000720c */ /* 0x002fda0003f05270 */
[----:B------:R-:W-:Y:S05]  /*2b80*/  @P0 BRA `(.L_x_50) ;  /* 0x0000000000580947 */ /* 0x000fea0003800000 */
[----:B------:R-:W-:-:S13]  /*2b90*/  ELECT P0, URZ, PT ;  /* 0x0000000000ff782f */ /* 0x000fda0003800000 */
[----:B------:R-:W-:Y:S05]  /*2ba0*/  @!P0 BRA `(.L_x_51) ;  /* 0x0000000000608947 */ /* 0x000fea0003800000 */
[----:B------:R-:W-:Y:S01]  /*2bb0*/  UMOV UR5, 0x10 ;  /* 0x0000001000057882 */ /* 0x000fe20000000000 */
[----:B------:R-:W-:Y:S01]  /*2bc0*/  HFMA2 R0, -RZ, RZ, 0, 5.9604644775390625e-08 ;  /* 0x00000001ff007431 */ /* 0x000fe200000001ff */
[----:B------:R-:W-:-:S03]  /*2bd0*/  MOV R2, 0xffff ;  /* 0x0000ffff00027802 */ /* 0x000fc60000000f00 */
[----:B------:R-:W-:Y:S04]  /*2be0*/  DEPBAR.LE SB1, 0x36 ;  /* 0x00009d800000791a */ /* 0x000fe80000000000 */
[----:B------:R-:W1:Y:S02]  /*2bf0*/  UTCATOMSWS.FIND_AND_SET.ALIGN UP0, UR5, UR5 ;  /* 0x00000005000575e3 */ /* 0x000e640008000800 */
[----:B-1----:R-:W-:Y:S01]  /*2c00*/  MOV R3, UR5 ;  /* 0x0000000500037c02 */ /* 0x002fe20008000f00 */
[----:B------:R-:W-:Y:S06]  /*2c10*/  BRA.U UP0, `(.L_x_52) ;  /* 0x0000000100187547 */ /* 0x000fec000b800000 */
.L_x_53:
[----:B------:R-:W-:Y:S05]  /*2c20*/  NANOSLEEP 0x64 ;  /* 0x000000640000795d */ /* 0x000fea0003800000 */
[----:B------:R-:W-:-:S05]  /*2c30*/  UMOV UR5, 0x10 ;  /* 0x0000001000057882 */ /* 0x000fca0000000000 */
[----:B------:R-:W-:Y:S04]  /*2c40*/  DEPBAR.LE SB1, 0x36 ;  /* 0x00009d800000791a */ /* 0x000fe80000000000 */
[----:B------:R-:W1:Y:S02]  /*2c50*/  UTCATOMSWS.FIND_AND_SET.ALIGN UP0, UR5, UR5 ;  /* 0x00000005000575e3 */ /* 0x000e640008000800 */
[----:B-1----:R-:W-:Y:S01]  /*2c60*/  MOV R3, UR5 ;  /* 0x0000000500037c02 */ /* 0x002fe20008000f00 */
[----:B------:R-:W-:Y:S05]  /*2c70*/  BRA.U !UP0, `(.L_x_53) ;  /* 0xfffffffd08e87547 */ /* 0x000fea000b83ffff */
.L_x_52:
[-C--:B------:R-:W-:Y:S02]  /*2c80*/  SHF.L.U32 R2, R2, R3.reuse, RZ ;  /* 0x0000000302027219 */ /* 0x080fe400000006ff */
[----:B------:R-:W-:Y:S01]  /*2c90*/  SHF.L.U32 R0, R0, R3, RZ ;  /* 0x0000000300007219 */ /* 0x000fe200000006ff */
[----:B------:R-:W-:Y:S02]  /*2ca0*/  IMAD.SHL.U32 R3, R3, 0x20, RZ ;  /* 0x0000002003037824 */ /* 0x000fe400078e00ff */
[----:B------:R1:W-:Y:S04]  /*2cb0*/  ATOMS.OR RZ, [UR4+0x14], R2 ;  /* 0x00001402ffff798c */ /* 0x0003e8000b000004 */
[----:B------:R1:W-:Y:S04]  /*2cc0*/  ATOMS.OR RZ, [UR4+0x18], R0 ;  /* 0x00001800ffff798c */ /* 0x0003e8000b000004 */
[----:B------:R1:W-:Y:S01]  /*2cd0*/  STS [UR37+0x130], R3 ;  /* 0x00013003ff007988 */ /* 0x0003e20008000825 */
[----:B------:R-:W-:Y:S05]  /*2ce0*/  BRA `(.L_x_51) ;  /* 0x0000000000107947 */ /* 0x000fea0003800000 */
.L_x_50:
[----:B------:R-:W-:Y:S02]  /*2cf0*/  MOV R0, 0xffffffff ;  /* 0xffffffff00007802 */ /* 0x000fe40000000f00 */
[----:B------:R-:W-:-:S03]  /*2d00*/  MOV R2, 0x2d30 ;  /* 0x00002d3000027802 */ /* 0x000fc60000000f00 */
[----:B------:R1:W-:Y:S04]  /*2d10*/  STS [UR37+0x130], R0 ;  /* 0x00013000ff007988 */ /* 0x0003e80008000825 */
[----:B-1-3-5:R-:W-:Y:S05]  /*2d20*/  CALL.REL.NOINC `($__internal_1_$__cuda_sm10x_tcgen05_guardrail_trap_phase_invalid_during_alloc) ;  /* 0x0000004c00787944 */ /* 0x02afea0003c00000 */
.L_x_51:
[----:B------:R-:W-:Y:S05]  /*2d30*/  WARPSYNC.ALL ;  /* 0x0000000000007948 */ /* 0x000fea0003800000 */
[----:B------:R-:W2:Y:S01]  /*2d40*/  S2UR UR6, SR_CgaCtaId ;  /* 0x00000000000679c3 */ /* 0x000ea20000008800 */
[----:B------:R-:W-:Y:S01]  /*2d50*/  UMOV UR4, 0x400 ;  /* 0x0000040000047882 */ /* 0x000fe20000000000 */
[----:B------:R-:W-:-:S06]  /*2d60*/  NOP ;  /* 0x0000000000007918 */ /* 0x000fcc0000000000 */
[----:B------:R-:W-:Y:S06]  /*2d70*/  BAR.ARV 0x6, 0xa0 ;  /* 0x0182800000007b1d */ /* 0x000fec0000002000 */
[----:B------:R-:W4:Y:S01]  /*2d80*/  LDCU UR7, c[0x0][0x38c] ;  /* 0x00007180ff0777ac */ /* 0x000f220008000800 */
[----:B------:R-:W-:Y:S01]  /*2d90*/  IMAD.MOV.U32 R11, RZ, RZ, 0x1 ;  /* 0x00000001ff0b7424 */ /* 0x000fe200078e00ff */
[----:B------:R-:W-:Y:S01]  /*2da0*/  CS2R R8, SRZ ;  /* 0x0000000000087805 */ /* 0x000fe2000001ff00 */
[----:B------:R-:W-:Y:S01]  /*2db0*/  IMAD.MOV.U32 R10, RZ, RZ, RZ ;  /* 0x000000ffff0a7224 */ /* 0x000fe200078e00ff */
[----:B------:R-:W-:Y:S01]  /*2dc0*/  UMOV UR18, URZ ;  /* 0x000000ff00127c82 */ /* 0x000fe20008000000 */
[----:B------:R-:W-:Y:S01]  /*2dd0*/  UMOV UR17, URZ ;  /* 0x000000ff00117c82 */ /* 0x000fe20008000000 */
[----:B------:R-:W-:Y:S01]  /*2de0*/  UMOV UR20, 0x0 ;  /* 0x0000000000147882 */ /* 0x000fe20000000000 */
[----:B------:R-:W-:Y:S01]  /*2df0*/  UMOV UR21, 0x4200010 ;  /* 0x0420001000157882 */ /* 0x000fe20000000000 */
[----:B--2---:R-:W-:Y:S01]  /*2e00*/  ULEA UR6, UR6, UR4, 0x18 ;  /* 0x0000000406067291 */ /* 0x004fe2000f8ec0ff */
[----:B------:R-:W2:Y:S03]  /*2e10*/  LDCU UR4, c[0x0][0x38c] ;  /* 0x00007180ff0477ac */ /* 0x000ea60008000800 */
[----:B------:R-:W-:-:S02]  /*2e20*/  UIADD3 UR11, UPT, UPT, UR6, 0x4400, URZ ;  /* 0x00004400060b7890 */ /* 0x000fc4000fffe0ff */
[----:B----4-:R-:W-:-:S03]  /*2e30*/  UIADD3 UR7, UPT, UPT, UR7, 0x1f, URZ ;  /* 0x0000001f07077890 */ /* 0x010fc6000fffe0ff */
[----:B-1----:R-:W1:Y:S01]  /*2e40*/  LDS R0, [UR6+0x130] ;  /* 0x00013006ff007984 */ /* 0x002e620008000800 */
[----:B------:R-:W-:Y:S02]  /*2e50*/  UIADD3 UR12, UPT, UPT, UR6, 0x6c00, URZ ;  /* 0x00006c00060c7890 */ /* 0x000fe4000fffe0ff */
[----:B------:R-:W-:Y:S02]  /*2e60*/  USHF.R.S32.HI UR5, URZ, 0x1f, UR7 ;  /* 0x0000001fff057899 */ /* 0x000fe40008011407 */
[----:B------:R-:W-:Y:S02]  /*2e70*/  USHF.R.U32.HI UR11, URZ, 0x4, UR11 ;  /* 0x00000004ff0b7899 */ /* 0x000fe4000801160b */
[----:B------:R-:W-:Y:S02]  /*2e80*/  ULEA.HI UR5, UR5, UR7, URZ, 0x5 ;  /* 0x0000000705057291 */ /* 0x000fe4000f8f28ff */
[----:B------:R-:W-:Y:S02]  /*2e90*/  USHF.R.U32.HI UR12, URZ, 0x4, UR12 ;  /* 0x00000004ff0c7899 */ /* 0x000fe4000801160c */
[----:B------:R-:W-:-:S02]  /*2ea0*/  USHF.R.S32.HI UR5, URZ, 0x5, UR5 ;  /* 0x00000005ff057899 */ /* 0x000fc40008011405 */
[----:B------:R-:W-:Y:S02]  /*2eb0*/  ULOP3.LUT UR11, UR11, 0x3fff, URZ, 0xc0, !UPT ;  /* 0x00003fff0b0b7892 */ /* 0x000fe4000f8ec0ff */
[----:B------:R-:W-:Y:S02]  /*2ec0*/  UISETP.LT.AND UP0, UPT, UR5, 0x1, UPT ;  /* 0x000000010500788c */ /* 0x000fe4000bf01270 */
[----:B------:R-:W-:Y:S02]  /*2ed0*/  ULOP3.LUT UR12, UR12, 0x3fff, URZ, 0xc0, !UPT ;  /* 0x00003fff0c0c7892 */ /* 0x000fe4000f8ec0ff */
[----:B------:R-:W-:Y:S02]  /*2ee0*/  USEL UR10, UR5, 0x1, !UP0 ;  /* 0x00000001050a7887 */ /* 0x000fe4000c000000 */
[----:B------:R-:W-:Y:S02]  /*2ef0*/  ULOP3.LUT UR11, UR11, 0x10000, URZ, 0xfc, !UPT ;  /* 0x000100000b0b7892 */ /* 0x000fe4000f8efcff */
[----:B------:R-:W-:-:S02]  /*2f00*/  ULOP3.LUT UR12, UR12, 0x10000, URZ, 0xfc, !UPT ;  /* 0x000100000c0c7892 */ /* 0x000fc4000f8efcff */
[----:B------:R-:W-:Y:S02]  /*2f10*/  UIADD3 UR10, UPT, UPT, -UR10, URZ, URZ ;  /* 0x000000ff0a0a7290 */ /* 0x000fe4000fffe1ff */
[----:B--2---:R-:W-:Y:S01]  /*2f20*/  UISETP.GE.AND UP3, UPT, UR4, 0x1, UPT ;  /* 0x000000010400788c */ /* 0x004fe2000bf66270 */
[----:B-1----:R-:W-:-:S15]  /*2f30*/  R2UR UR19, R0 ;  /* 0x00000000001372ca */ /* 0x002fde00000e0000 */
.L_x_60:
[----:B------:R-:W-:Y:S02]  /*2f40*/  LEA R0, R10, UR6, 0x3 ;  /* 0x000000060a007c11 */ /* 0x000fe4000f8e18ff */
[----:B------:R-:W-:Y:S02]  /*2f50*/  SHF.L.U32 R5, R9, 0x1f, RZ ;  /* 0x0000001f09057819 */ /* 0x000fe400000006ff */
[----:B------:R-:W-:Y:S01]  /*2f60*/  PLOP3.LUT P0, PT, PT, PT, UP3, 0x80, 0x8 ;  /* 0x000000000008781c */ /* 0x000fe20003f0f038 */
[----:B------:R-:W-:Y:S01]  /*2f70*/  VIADD R3, R0, 0x90 ;  /* 0x0000009000037836 */ /* 0x000fe20000000000 */
[----:B-1----:R-:W1:Y:S02]  /*2f80*/  SYNCS.PHASECHK.TRANS64.TRYWAIT P1, [R0+URZ+0x80], R5 ;  /* 0x00008005000075a7 */ /* 0x002e6400080211ff */
[----:B-1--4-:R-:W-:Y:S09]  /*2f90*/  @!P1 BRA `(.L_x_54) ;  /* 0x0000004400689947 */ /* 0x012ff20003800000 */
.L_x_123:
[----:B------:R-:W-:Y:S01]  /*2fa0*/  LEA R4, R10, UR6, 0x4 ;  /* 0x000000060a047c11 */ /* 0x000fe2000f8e20ff */
[----:B------:R-:W-:Y:S01]  /*2fb0*/  @UP3 ULEA UR4, UR17, UR6, 0x3 ;  /* 0x0000000611043291 */ /* 0x000fe2000f8e18ff */
[----:B------:R-:W-:Y:S01]  /*2fc0*/  PLOP3.LUT P2, PT, PT, PT, PT, 0x80, 0x8 ;  /* 0x000000000008781c */ /* 0x000fe20003f4f070 */
[----:B------:R-:W-:Y:S01]  /*2fd0*/  ULEA UR9, UR18, UR6, 0x3 ;  /* 0x0000000612097291 */ /* 0x000fe2000f8e18ff */
[----:B------:R-:W-:Y:S02]  /*2fe0*/  PRMT R3, RZ, 0x654, R3 ;  /* 0x00000654ff037816 */ /* 0x000fe40000000003 */
[----:B-1----:R-:W1:Y:S01]  /*2ff0*/  LDS.128 R4, [R4+0x110] ;  /* 0x0001100004047984 */ /* 0x002e620000000c00 */
[----:B------:R-:W-:Y:S02]  /*3000*/  @P0 SHF.L.U32 R2, R8, 0x1f, RZ ;  /* 0x0000001f08020819 */ /* 0x000fe400000006ff */
[----:B------:R-:W-:Y:S01]  /*3010*/  SHF.L.U32 R0, R11, 0x1f, RZ ;  /* 0x0000001f0b007819 */ /* 0x000fe200000006ff */
[----:B------:R-:W-:Y:S01]  /*3020*/  @!PT LDS RZ, [RZ] ;  /* 0x00000000fffff984 */ /* 0x000fe20000000800 */
[----:B------:R-:W-:Y:S01]  /*3030*/  @!PT LDS RZ, [RZ] ;  /* 0x00000000fffff984 */ /* 0x000fe20000000800 */
[----:B------:R-:W-:Y:S01]  /*3040*/  @!PT LDS RZ, [RZ] ;  /* 0x00000000fffff984 */ /* 0x000fe20000000800 */
[----:B------:R-:W-:Y:S01]  /*3050*/  @!PT LDS RZ, [RZ] ;  /* 0x00000000fffff984 */ /* 0x000fe20000000800 */
[----:B------:R2:W-:Y:S06]  /*3060*/  MEMBAR.ALL.CTA ;  /* 0x0000000000007992 */ /* 0x0005ec0000008000 */
[----:B--2---:R-:W2:Y:S02]  /*3070*/  FENCE.VIEW.ASYNC.S ;  /* 0x00000000000073c6 */ /* 0x004ea40000000000 */
[----:B--2---:R2:W-:Y:S01]  /*3080*/  SYNCS.ARRIVE.TRANS64.RED.A1T0 RZ, [R3+URZ], RZ ;  /* 0x000000ff03ff79a7 */ /* 0x0045e200081004ff */
[----:B------:R2:W4:Y:S01]  /*3090*/  @P0 SYNCS.PHASECHK.TRANS64.TRYWAIT P2, [UR4], R2 ;  /* 0x00000002ff0005a7 */ /* 0x0005220008041104 */
[----:B-1----:R-:W-:Y:S01]  /*30a0*/  LOP3.LUT P1, RZ, R6, 0x1, RZ, 0xc0, !PT ;  /* 0x0000000106ff7812 */ /* 0x002fe2000782c0ff */
[----:B------:R-:W1:Y:S02]  /*30b0*/  SYNCS.PHASECHK.TRANS64.TRYWAIT P0, [UR9+0xc0], R0 ;  /* 0x0000c000ff0075a7 */ /* 0x000e640008001109 */
[----:B-12-4-:R-:W-:Y:S10]  /*30c0*/  @!P0 BRA `(.L_x_55) ;  /* 0x0000004400308947 */ /* 0x016ff40003800000 */
.L_x_125:
[----:B------:R-:W-:Y:S01]  /*30d0*/  IADD3 R10, PT, PT, R10, 0x1, RZ ;  /* 0x000000010a0a7810 */ /* 0x000fe20007ffe0ff */
[----:B------:R-:W-:Y:S06]  /*30e0*/  BRA.U !UP3, `(.L_x_56) ;  /* 0x000000010ba07547 */ /* 0x000fec000b800000 */
[----:B------:R-:W-:Y:S02]  /*30f0*/  ULEA.HI UR8, UR18, UR18, URZ, 0x1 ;  /* 0x0000001212087291 */ /* 0x000fe4000f8f08ff */
[----:B------:R-:W-:Y:S02]  /*3100*/  UPLOP3.LUT UP4, UPT, UPT, UPT, UPT, 0x40, 0x4 ;  /* 0x000000000004789c */ /* 0x000fe40003f8e870 */
[----:B------:R-:W-:Y:S02]  /*3110*/  USHF.L.U32 UR4, UR8, 0x6, URZ ;  /* 0x0000000608047899 */ /* 0x000fe400080006ff */
[----:B------:R-:W-:Y:S02]  /*3120*/  ULOP3.LUT UR8, UR8, 0xffe, URZ, 0xc0, !UPT ;  /* 0x00000ffe08087892 */ /* 0x000fe4000f8ec0ff */
[----:B------:R-:W-:Y:S02]  /*3130*/  ULOP3.LUT UR4, UR4, 0xffffff80, URZ, 0xc0, !UPT ;  /* 0xffffff8004047892 */ /* 0x000fe4000f8ec0ff */
[----:B------:R-:W-:-:S02]  /*3140*/  UIADD3 UR8, UPT, UPT, -UR8, UR18, URZ ;  /* 0x0000001208087290 */ /* 0x000fc4000fffe1ff */
[----:B------:R-:W-:Y:S01]  /*3150*/  UIADD3 UR4, UPT, UPT, UR19, UR4, URZ ;  /* 0x0000000413047290 */ /* 0x000fe2000fffe0ff */
[----:B------:R-:W-:Y:S01]  /*3160*/  UMOV UR16, UR10 ;  /* 0x0000000a00107c82 */ /* 0x000fe20008000000 */
[----:B------:R-:W-:Y:S02]  /*3170*/  UMOV UR15, UR5 ;  /* 0x00000005000f7c82 */ /* 0x000fe40008000000 */
[----:B------:R-:W-:Y:S01]  /*3180*/  ULEA UR8, UR8, UR4, 0x14 ;  /* 0x0000000408087291 */ /* 0x000fe2000f8ea0ff */
[----:B------:R-:W-:-:S11]  /*3190*/  UMOV UR14, UR17 ;  /* 0x00000011000e7c82 */ /* 0x000fd60008000000 */
.L_x_59:
[----:B------:R-:W-:Y:S02]  /*31a0*/  UIADD3 UR16, UPT, UPT, UR16, 0x1, URZ ;  /* 0x0000000110107890 */ /* 0x000fe4000fffe0ff */
[----:B--2---:R-:W-:Y:S02]  /*31b0*/  ULEA UR7, UR14, UR6, 0x3 ;  /* 0x000000060e077291 */ /* 0x004fe4000f8e18ff */
[----:B------:R-:W-:Y:S01]  /*31c0*/  UISETP.NE.AND UP0, UPT, UR16, URZ, UPT ;  /* 0x000000ff1000728c */ /* 0x000fe2000bf05270 */
[----:B----4-:R-:W-:Y:S10]  /*31d0*/  @P2 BRA `(.L_x_57) ;  /* 0x00000000000c2947 */ /* 0x010ff40003800000 */
[----:B-1----:R-:W-:Y:S04]  /*31e0*/  SHF.L.U32 R3, R8, 0x1f, RZ ;  /* 0x0000001f08037819 */ /* 0x002fe800000006ff */
[----:B------:R-:W1:Y:S02]  /*31f0*/  SYNCS.PHASECHK.TRANS64.TRYWAIT P0, [UR7], R3 ;  /* 0x00000003ff0075a7 */ /* 0x000e640008001107 */
[----:B-1----:R-:W-:Y:S05]  /*3200*/  @!P0 BRA `(.L_x_58) ;  /* 0x0000004000f88947 */ /* 0x002fea0003800000 */
.L_x_57:
[----:B------:R-:W-:Y:S01]  /*3210*/  UISETP.NE.AND UP1, UPT, UR15, 0x1, UPT ;  /* 0x000000010f00788c */ /* 0x000fe2000bf25270 */
[----:B------:R-:W-:Y:S01]  /*3220*/  PLOP3.LUT P2, PT, PT, PT, PT, 0x80, 0x8 ;  /* 0x000000000008781c */ /* 0x000fe20003f4f070 */
[----:B------:R-:W-:Y:S02]  /*3230*/  UIADD3 UR17, UPT, UPT, UR14, 0x1, URZ ;  /* 0x000000010e117890 */ /* 0x000fe4000fffe0ff */
[----:B------:R-:W-:Y:S02]  /*3240*/  ULEA UR22, UR14, UR12, 0x8 ;  /* 0x0000000c0e167291 */ /* 0x000fe4000f8e40ff */
[----:B------:R-:W-:Y:S01]  /*3250*/  UISETP.NE.AND UP2, UPT, UR17, 0x5, UPT ;  /* 0x000000051100788c */ /* 0x000fe2000bf45270 */
[----:B------:R-:W-:Y:S01]  /*3260*/  PLOP3.LUT P0, PT, PT, PT, UP1, 0x80, 0x8 ;  /* 0x000000000008781c */ /* 0x000fe20003f0f018 */
[----:B------:R-:W-:Y:S02]  /*3270*/  ULEA UR24, UR14, UR11, 0x7 ;  /* 0x0000000b0e187291 */ /* 0x000fe4000f8e38ff */
[----:B------:R-:W-:Y:S02]  /*3280*/  USEL UR13, URZ, 0x1, UP2 ;  /* 0x00000001ff0d7887 */ /* 0x000fe40009000000 */
[----:B------:R-:W-:Y:S02]  /*3290*/  USEL UR17, UR17, URZ, UP2 ;  /* 0x000000ff11117287 */ /* 0x000fe40009000000 */
[----:B------:R-:W-:Y:S02]  /*32a0*/  UIADD3 UR7, UPT, UPT, UR7, 0x28, URZ ;  /* 0x0000002807077890 */ /* 0x000fe4000fffe0ff */
[----:B------:R-:W-:Y:S01]  /*32b0*/  @UP1 ULEA UR4, UR17, UR6, 0x3 ;  /* 0x0000000611041291 */ /* 0x000fe2000f8e18ff */
[----:B------:R-:W-:Y:S01]  /*32c0*/  LOP3.LUT R8, R8, UR13, RZ, 0x3c, !PT ;  /* 0x0000000d08087c12 */ /* 0x000fe2000f8e3cff */
[----:B------:R-:W-:Y:S01]  /*32d0*/  UMOV UR23, 0xc0004010 ;  /* 0xc000401000177882 */ /* 0x000fe20000000000 */
[----:B------:R-:W-:Y:S01]  /*32e0*/  UMOV UR25, 0xc0004010 ;  /* 0xc000401000197882 */ /* 0x000fe20000000000 */
[----:B------:R-:W-:Y:S01]  /*32f0*/  UIADD3 UR15, UPT, UPT, UR15, -0x1, URZ ;  /* 0xffffffff0f0f7890 */ /* 0x000fe2000fffe0ff */
[----:B-1----:R-:W-:Y:S01]  /*3300*/  @P0 SHF.L.U32 R0, R8, 0x1f, RZ ;  /* 0x0000001f08000819 */ /* 0x002fe200000006ff */
[----:B------:R-:W-:Y:S03]  /*3310*/  UMOV UR14, UR17 ;  /* 0x00000011000e7c82 */ /* 0x000fe60008000000 */
[----:B------:R2:W4:Y:S01]  /*3320*/  @P0 SYNCS.PHASECHK.TRANS64.TRYWAIT P2, [UR4], R0 ;  /* 0x00000000ff0005a7 */ /* 0x0005220008041104 */
[----:B------:R2:W-:Y:S01]  /*3330*/  UTCQMMA gdesc[UR24], gdesc[UR22], tmem[UR8], tmem[UR20], idesc[UR21], UP4 ;  /* 0x00ff1416180075ea */ /* 0x0005e2000a000308 */
[----:B------:R-:W-:Y:S01]  /*3340*/  UPLOP3.LUT UP4, UPT, UPT, UPT, UPT, 0x80, 0x8 ;  /* 0x000000000008789c */ /* 0x000fe20003f8f070 */
[----:B------:R2:W-:Y:S01]  /*3350*/  UTCBAR [UR7], URZ ;  /* 0x000000ff070073e9 */ /* 0x0005e200080000ff */
[----:B------:R-:W-:Y:S09]  /*3360*/  BRA.U UP0, `(.L_x_59) ;  /* 0xfffffffd008c7547 */ /* 0x000ff2000b83ffff */
.L_x_56:
[----:B------:R-:W-:Y:S01]  /*3370*/  UIADD3 UR18, UPT, UPT, UR18, 0x1, URZ ;  /* 0x0000000112127890 */ /* 0x000fe2000fffe0ff */
[C---:B------:R-:W-:Y:S01]  /*3380*/  ISETP.NE.AND P0, PT, R10.reuse, 0x2, PT ;  /* 0x000000020a00780c */ /* 0x040fe20003f05270 */
[----:B------:R-:W-:Y:S02]  /*3390*/  UIADD3 UR9, UPT, UPT, UR9, 0xa0, URZ ;  /* 0x000000a009097890 */ /* 0x000fe4000fffe0ff */
[----:B------:R-:W-:Y:S01]  /*33a0*/  UISETP.NE.AND UP0, UPT, UR18, 0x4, UPT ;  /* 0x000000041200788c */ /* 0x000fe2000bf05270 */
[----:B-12---:R-:W-:Y:S02]  /*33b0*/  SEL R0, RZ, 0x1, P0 ;  /* 0x00000001ff007807 */ /* 0x006fe40000000000 */
[----:B------:R-:W-:Y:S01]  /*33c0*/  SEL R10, R10, RZ, P0 ;  /* 0x000000ff0a0a7207 */ /* 0x000fe20000000000 */
[----:B------:R-:W-:Y:S01]  /*33d0*/  USEL UR4, URZ, 0x1, UP0 ;  /* 0x00000001ff047887 */ /* 0x000fe20008000000 */
[----:B------:R-:W-:Y:S01]  /*33e0*/  LOP3.LUT R9, R9, R0, RZ, 0x3c, !PT ;  /* 0x0000000009097212 */ /* 0x000fe200078e3cff */
[----:B------:R-:W-:Y:S01]  /*33f0*/  USEL UR18, UR18, URZ, UP0 ;  /* 0x000000ff12127287 */ /* 0x000fe20008000000 */
[----:B------:R1:W-:Y:S03]  /*3400*/  UTCBAR [UR9], URZ ;  /* 0x000000ff090073e9 */ /* 0x0003e600080000ff */
[----:B------:R-:W-:Y:S01]  /*3410*/  LOP3.LUT R11, R11, UR4, RZ, 0x3c, !PT ;  /* 0x000000040b0b7c12 */ /* 0x000fe2000f8e3cff */
[----:B------:R-:W-:Y:S07]  /*3420*/  @P1 BRA `(.L_x_60) ;  /* 0xfffffff800c41947 */ /* 0x000fee000383ffff */
[----:B------:R-:W2:Y:S01]  /*3430*/  S2UR UR4, SR_CgaCtaId ;  /* 0x00000000000479c3 */ /* 0x000ea20000008800 */
[----:B------:R-:W-:Y:S01]  /*3440*/  ELECT P0, URZ, PT ;  /* 0x0000000000ff782f */ /* 0x000fe20003800000 */
[----:B------:R-:W-:Y:S01]  /*3450*/  IMAD.MOV.U32 R0, RZ, RZ, 0x1 ;  /* 0x00000001ff007424 */ /* 0x000fe200078e00ff */
[----:B------:R-:W-:Y:S01]  /*3460*/  UIADD3 UR6, UPT, UPT, UR6, 0xc0, URZ ;  /* 0x000000c006067890 */ /* 0x000fe2000fffe0ff */
[----:B------:R-:W-:Y:S01]  /*3470*/  SHF.L.U32 R3, R11, 0x1f, RZ ;  /* 0x0000001f0b037819 */ /* 0x000fe200000006ff */
[----:B------:R-:W-:-:S03]  /*3480*/  UMOV UR5, 0x40 ;  /* 0x0000004000057882 */ /* 0x000fc60000000000 */
[----:B------:R-:W-:Y:S01]  /*3490*/  UVIRTCOUNT.DEALLOC.SMPOOL 0x80 ;  /* 0x000000800000784c */ /* 0x000fe20000000000 */
[----:B--2---:R-:W-:Y:S02]  /*34a0*/  ULEA UR4, UR4, UR5, 0x18 ;  /* 0x0000000504047291 */ /* 0x004fe4000f8ec0ff */
[----:B------:R-:W-:-:S07]  /*34b0*/  ULEA UR5, UR18, UR6, 0x3 ;  /* 0x0000000612057291 */ /* 0x000fce000f8e18ff */
[----:B------:R2:W-:Y:S02]  /*34c0*/  @P0 STS.U8 [UR4+0x1c], R0 ;  /* 0x00001c00ff000988 */ /* 0x0005e40008000004 */
[----:B------:R-:W3:Y:S02]  /*34d0*/  SYNCS.PHASECHK.TRANS64.TRYWAIT P0, [UR5], R3 ;  /* 0x00000003ff0075a7 */ /* 0x000ee40008001105 */
[----:B--23--:R-:W-:Y:S05]  /*34e0*/  @!P0 BRA `(.L_x_61) ;  /* 0x0000004000588947 */ /* 0x00cfea0003800000 */
.L_x_128:
[----:B------:R-:W-:-:S04]  /*34f0*/  UIADD3 UR7, UPT, UPT, UR18, 0x1, URZ ;  /* 0x0000000112077890 */ /* 0x000fc8000fffe0ff */
[----:B------:R-:W-:-:S04]  /*3500*/  UISETP.NE.AND UP0, UPT, UR7, 0x4, UPT ;  /* 0x000000040700788c */ /* 0x000fc8000bf05270 */
[----:B------:R-:W-:Y:S02]  /*3510*/  USEL UR8, URZ, 0x1, UP0 ;  /* 0x00000001ff087887 */ /* 0x000fe40008000000 */
[----:B------:R-:W-:-:S04]  /*3520*/  USEL UR7, UR7, URZ, UP0 ;  /* 0x000000ff07077287 */ /* 0x000fc80008000000 */
[----:B------:R-:W-:Y:S01]  /*3530*/  ULEA UR5, UR7, UR6, 0x3 ;  /* 0x0000000607057291 */ /* 0x000fe2000f8e18ff */
[----:B------:R-:W-:-:S04]  /*3540*/  LOP3.LUT R2, R11, UR8, RZ, 0x3c, !PT ;  /* 0x000000080b027c12 */ /* 0x000fc8000f8e3cff */
[----:B--2---:R-:W-:-:S04]  /*3550*/  SHF.L.U32 R3, R2, 0x1f, RZ ;  /* 0x0000001f02037819 */ /* 0x004fc800000006ff */
[----:B------:R-:W2:Y:S02]  /*3560*/  SYNCS.PHASECHK.TRANS64.TRYWAIT P0, [UR5], R3 ;  /* 0x00000003ff0075a7 */ /* 0x000ea40008001105 */
[----:B--2---:R-:W-:Y:S05]  /*3570*/  @!P0 BRA `(.L_x_62) ;  /* 0x00000040004c8947 */ /* 0x004fea0003800000 */
.L_x_130:
        /* <DEDUP_REMOVED lines=9> */
.L_x_132:
[----:B------:R-:W-:-:S04]  /*3610*/  UIADD3 UR7, UPT, UPT, UR7, 0x1, URZ ;  /* 0x0000000107077890 */ /* 0x000fc8000fffe0ff */
[----:B------:R-:W-:-:S04]  /*3620*/  UISETP.NE.AND UP0, UPT, UR7, 0x4, UPT ;  /* 0x000000040700788c */ /* 0x000fc8000bf05270 */
[----:B------:R-:W-:Y:S02]  /*3630*/  USEL UR5, URZ, 0x1, UP0 ;  /* 0x00000001ff057887 */ /* 0x000fe40008000000 */
[----:B------:R-:W-:-:S04]  /*3640*/  USEL UR7, UR7, URZ, UP0 ;  /* 0x000000ff07077287 */ /* 0x000fc80008000000 */
[----:B------:R-:W-:Y:S01]  /*3650*/  ULEA UR7, UR7, UR6, 0x3 ;  /* 0x0000000607077291 */ /* 0x000fe2000f8e18ff */
[----:B--2---:R-:W-:-:S04]  /*3660*/  LOP3.LUT R3, R2, UR5, RZ, 0x3c, !PT ;  /* 0x0000000502037c12 */ /* 0x004fc8000f8e3cff */
[----:B------:R-:W-:-:S04]  /*3670*/  SHF.L.U32 R3, R3, 0x1f, RZ ;  /* 0x0000001f03037819 */ /* 0x000fc800000006ff */
[----:B------:R-:W2:Y:S02]  /*3680*/  SYNCS.PHASECHK.TRANS64.TRYWAIT P0, [UR7], R3 ;  /* 0x00000003ff0075a7 */ /* 0x000ea40008001107 */
[----:B--2---:R-:W-:Y:S05]  /*3690*/  @!P0 BRA `(.L_x_64) ;  /* 0x0000004000348947 */ /* 0x004fea0003800000 */
.L_x_134:
[----:B------:R-:W-:Y:S01]  /*36a0*/  NOP ;  /* 0x0000000000007918 */ /* 0x000fe20000000000 */
[----:B--2---:R-:W2:Y:S01]  /*36b0*/  LDS R0, [UR4+0x14] ;  /* 0x00001404ff007984 */ /* 0x004ea20008000800 */
[----:B------:R-:W-:Y:S01]  /*36c0*/  ULOP3.LUT UR6, UR19, 0xffff, URZ, 0xc0, !UPT ;  /* 0x0000ffff13067892 */ /* 0x000fe2000f8ec0ff */
[----:B------:R-:W-:Y:S01]  /*36d0*/  UMOV UR8, 0xffff ;  /* 0x0000ffff00087882 */ /* 0x000fe20000000000 */
[----:B------:R-:W-:Y:S02]  /*36e0*/  UMOV UR5, 0x1 ;  /* 0x0000000100057882 */ /* 0x000fe40000000000 */
[----:B------:R-:W-:-:S04]  /*36f0*/  USHF.R.U32.HI UR6, URZ, 0x5, UR6 ;  /* 0x00000005ff067899 */ /* 0x000fc80008011606 */
[----:B------:R-:W-:Y:S02]  /*3700*/  USHF.L.U32 UR8, UR8, UR6, URZ ;  /* 0x0000000608087299 */ /* 0x000fe400080006ff */
[----:B------:R-:W-:-:S04]  /*3710*/  USHF.L.U32 UR5, UR5, UR6, URZ ;  /* 0x0000000605057299 */ /* 0x000fc800080006ff */
[----:B--2---:R-:W-:-:S04]  /*3720*/  LOP3.LUT R0, R0, UR8, RZ, 0xc0, !PT ;  /* 0x0000000800007c12 */ /* 0x004fc8000f8ec0ff */
[----:B------:R-:W-:-:S13]  /*3730*/  ISETP.NE.AND P0, PT, R0, UR8, PT ;  /* 0x0000000800007c0c */ /* 0x000fda000bf05270 */
[----:B------:R-:W-:Y:S05]  /*3740*/  @P0 BRA `(.L_x_65) ;  /* 0x0000000000580947 */ /* 0x000fea0003800000 */
[----:B------:R-:W2:Y:S02]  /*3750*/  LDS R0, [UR4+0x18] ;  /* 0x00001804ff007984 */ /* 0x000ea40008000800 */
[----:B--2---:R-:W-:-:S04]  /*3760*/  LOP3.LUT R0, R0, UR5, RZ, 0xc0, !PT ;  /* 0x0000000500007c12 */ /* 0x004fc8000f8ec0ff */
[----:B------:R-:W-:-:S13]  /*3770*/  ISETP.NE.AND P0, PT, R0, UR5, PT ;  /* 0x0000000500007c0c */ /* 0x000fda000bf05270 */
[----:B------:R-:W-:Y:S05]  /*3780*/  @P0 BRA `(.L_x_66) ;  /* 0x00000000003c0947 */ /* 0x000fea0003800000 */
[----:B------:R-:W2:Y:S01]  /*3790*/  S2R R2, SR_LANEID ;  /* 0x0000000000027919 */ /* 0x000ea20000000000 */
[----:B------:R-:W-:Y:S01]  /*37a0*/  ULOP3.LUT UR8, URZ, UR8, URZ, 0x33, !UPT ;  /* 0x00000008ff087292 */ /* 0x000fe2000f8e33ff */
[----:B------:R-:W-:Y:S01]  /*37b0*/  LOP3.LUT R4, RZ, UR5, RZ, 0x33, !PT ;  /* 0x00000005ff047c12 */ /* 0x000fe2000f8e33ff */
[----:B------:R-:W-:Y:S02]  /*37c0*/  VOTEU.ANY UR7, UPT, PT ;  /* 0x0000000000077886 */ /* 0x000fe400038e0100 */
[----:B------:R-:W-:Y:S01]  /*37d0*/  UFLO.U32 UR7, UR7 ;  /* 0x00000007000772bd */ /* 0x000fe200080e0000 */
[----:B------:R-:W3:Y:S01]  /*37e0*/  REDUX UR5, R4 ;  /* 0x00000000040573c4 */ /* 0x000ee20000000000 */
[----:B------:R-:W-:-:S06]  /*37f0*/  IMAD.U32 R0, RZ, RZ, UR8 ;  /* 0x00000008ff007e24 */ /* 0x000fcc000f8e00ff */
[----:B------:R1:W-:Y:S01]  /*3800*/  UTCATOMSWS.AND URZ, UR8 ;  /* 0x0000000800ff79e3 */ /* 0x0003e20008000000 */
[----:B------:R-:W4:Y:S01]  /*3810*/  REDUX UR6, R0 ;  /* 0x00000000000673c4 */ /* 0x000f220000000000 */
[----:B--2---:R-:W-:Y:S01]  /*3820*/  ISETP.EQ.U32.AND P0, PT, R2, UR7, PT ;  /* 0x0000000702007c0c */ /* 0x004fe2000bf02070 */
[----:B---3--:R-:W-:Y:S01]  /*3830*/  IMAD.U32 R2, RZ, RZ, UR5 ;  /* 0x00000005ff027e24 */ /* 0x008fe2000f8e00ff */
[----:B----4-:R-:W-:-:S11]  /*3840*/  MOV R3, UR6 ;  /* 0x0000000600037c02 */ /* 0x010fd60008000f00 */
[----:B------:R1:W-:Y:S04]  /*3850*/  @P0 ATOMS.AND RZ, [UR4+0x14], R3 ;  /* 0x00001403ffff098c */ /* 0x0003e8000a800004 */
[----:B------:R1:W-:Y:S01]  /*3860*/  @P0 ATOMS.AND RZ, [UR4+0x18], R2 ;  /* 0x00001802ffff098c */ /* 0x0003e2000a800004 */
[----:B------:R-:W-:Y:S05]  /*3870*/  BRA `(.L_x_67) ;  /* 0x0000000000147947 */ /* 0x000fea0003800000 */
.L_x_66:
[----:B------:R-:W-:Y:S02]  /*3880*/  MOV R2, 0x38a0 ;  /* 0x000038a000027802 */ /* 0x000fe40000000f00 */
[----:B-1--45:R-:W-:Y:S05]  /*3890*/  CALL.REL.NOINC `($__internal_0_$__cuda_sm10x_tcgen05_guardrail_trap_col_being_dealloced_not_returned_by_alloc) ;  /* 0x0000004000907944 */ /* 0x032fea0003c00000 */
[----:B------:R-:W-:Y:S05]  /*38a0*/  BRA `(.L_x_67) ;  /* 0x0000000000087947 */ /* 0x000fea0003800000 */
.L_x_65:
[----:B------:R-:W-:Y:S02]  /*38b0*/  MOV R2, 0x38d0 ;  /* 0x000038d000027802 */ /* 0x000fe40000000f00 */
[----:B-1--45:R-:W-:Y:S05]  /*38c0*/  CALL.REL.NOINC `($__internal_2_$__cuda_sm10x_tcgen05_guardrail_trap_unallocated_columns_being_dealloced) ;  /* 0x00000040009c7944 */ /* 0x032fea0003c00000 */
.L_x_67:
[----:B------:R-:W-:Y:S01]  /*38d0*/  NOP ;  /* 0x0000000000007918 */ /* 0x000fe20000000000 */
[----:B-1----:R-:W-:Y:S05]  /*38e0*/  EXIT ;  /* 0x000000000000794d */ /* 0x002fea0003800000 */
.L_x_49:
[----:B------:R-:W-:-:S09]  /*38f0*/  UISETP.NE.OR UP2, UPT, UR8, 0x3, !UP2 ;  /* 0x000000030800788c */ /* 0x000fd2000d745670 */
[----:B------:R-:W-:Y:S05]  /*3900*/  BRA.U UP2, `(.L_x_68) ;  /* 0x0000000d02407547 */ /* 0x000fea000b800000 */
[----:B------:R-:W1:Y:S01]  /*3910*/  LDC R0, c[0x0][0xb30] ;  /* 0x0002cc00ff007b82 */ /* 0x000e620000000800 */
[----:B------:R-:W2:Y:S01]  /*3920*/  LDCU.64 UR8, c[0x0][0x888] ;  /* 0x00011100ff0877ac */ /* 0x000ea20008000a00 */
[----:B------:R-:W-:Y:S02]  /*3930*/  HFMA2 R29, -RZ, RZ, 0, 0 ;  /* 0x00000000ff1d7431 */ /* 0x000fe400000001ff */
[----:B------:R-:W-:Y:S01]  /*3940*/  IMAD.MOV.U32 R31, RZ, RZ, 0x1 ;  /* 0x00000001ff1f7424 */ /* 0x000fe200078e00ff */
[----:B------:R-:W-:Y:S01]  /*3950*/  MOV R23, 0x1000 ;  /* 0x0000100000177802 */ /* 0x000fe20000000f00 */
[----:B------:R-:W4:Y:S01]  /*3960*/  LDCU.64 UR4, c[0x0][0x890] ;  /* 0x00011200ff0477ac */ /* 0x000f220008000a00 */
[----:B------:R-:W-:Y:S01]  /*3970*/  IMAD.MOV.U32 R30, RZ, RZ, RZ ;  /* 0x000000ffff1e7224 */ /* 0x000fe200078e00ff */
[----:B------:R-:W3:Y:S01]  /*3980*/  LDC R19, c[0x0][0x370] ;  /* 0x0000dc00ff137b82 */ /* 0x000ee20000000800 */
[----:B------:R-:W-:Y:S01]  /*3990*/  UMOV UR7, 0x400 ;  /* 0x0000040000077882 */ /* 0x000fe20000000000 */
[----:B------:R-:W-:-:S02]  /*39a0*/  UPLOP3.LUT UP1, UPT, UPT, UPT, UPT, 0x40, 0x4 ;  /* 0x000000000004789c */ /* 0x000fc40003f2e870 */
[----:B------:R-:W-:-:S04]  /*39b0*/  ULEA UR7, UR37, UR7, 0x18 ;  /* 0x0000000725077291 */ /* 0x000fc8000f8ec0ff */
[----:B------:R-:W3:Y:S01]  /*39c0*/  LDC R2, c[0x0][0xb0c] ;  /* 0x0002c300ff027b82 */ /* 0x000ee20000000800 */
[----:B------:R-:W-:Y:S02]  /*39d0*/  UIADD3 UR13, UPT, UPT, UR7, 0x58, URZ ;  /* 0x00000058070d7890 */ /* 0x000fe4000fffe0ff */
[----:B--2---:R-:W-:Y:S02]  /*39e0*/  UISETP.NE.U32.AND UP2, UPT, UR8, URZ, UPT ;  /* 0x000000ff0800728c */ /* 0x004fe4000bf45070 */
[----:B------:R-:W-:Y:S02]  /*39f0*/  UIADD3 UR17, UPT, UPT, UR7, 0x50, URZ ;  /* 0x0000005007117890 */ /* 0x000fe4000fffe0ff */
[----:B----4-:R-:W-:Y:S01]  /*3a00*/  UISETP.NE.U32.AND UP3, UPT, UR4, URZ, UPT ;  /* 0x000000ff0400728c */ /* 0x010fe2000bf65070 */
[----:B------:R-:W2:Y:S01]  /*3a10*/  LDC R18, c[0x0][0xb20] ;  /* 0x0002c800ff127b82 */ /* 0x000ea20000000800 */
[----:B-1----:R-:W-:Y:S01]  /*3a20*/  ISETP.NE.AND P1, PT, R0, 0x1, PT ;  /* 0x000000010000780c */ /* 0x002fe20003f25270 */
[----:B------:R-:W-:-:S02]  /*3a30*/  UISETP.NE.AND.EX UP2, UPT, UR9, URZ, UPT, UP2 ;  /* 0x000000ff0900728c */ /* 0x000fc4000bf45320 */
[----:B------:R-:W-:Y:S02]  /*3a40*/  UPRMT UR13, UR37, 0x654, UR13 ;  /* 0x00000654250d7896 */ /* 0x000fe4000800000d */
[----:B------:R-:W-:Y:S02]  /*3a50*/  UISETP.NE.AND.EX UP3, UPT, UR5, URZ, UPT, UP3 ;  /* 0x000000ff0500728c */ /* 0x000fe4000bf65330 */
[----:B------:R-:W1:Y:S08]  /*3a60*/  LDC.64 R32, c[0x0][0x348] ;  /* 0x0000d200ff207b82 */ /* 0x000e700000000a00 */
[----:B------:R-:W4:Y:S08]  /*3a70*/  LDC.64 R16, c[0x0][0xb10] ;  /* 0x0002c400ff107b82 */ /* 0x000f300000000a00 */
[----:B------:R-:W1:Y:S08]  /*3a80*/  LDC.64 R6, c[0x0][0xb18] ;  /* 0x0002c600ff067b82 */ /* 0x000e700000000a00 */
[----:B------:R-:W1:Y:S08]  /*3a90*/  LDC.64 R4, c[0x0][0xb28] ;  /* 0x0002ca00ff047b82 */ /* 0x000e700000000a00 */
[----:B--23--:R-:W1:Y:S02]  /*3aa0*/  LDC R22, c[0x0][0x374] ;  /* 0x0000dd00ff167b82 */ /* 0x00ce640000000800 */
.L_x_77:
[C---:B------:R-:W-:Y:S02]  /*3ab0*/  LEA R0, R30.reuse, UR7, 0x3 ;  /* 0x000000071e007c11 */ /* 0x040fe4000f8e18ff */
[----:B------:R-:W-:Y:S02]  /*3ac0*/  SHF.L.U32 R3, R29, 0x1f, RZ ;  /* 0x0000001f1d037819 */ /* 0x000fe400000006ff */
[----:B------:R-:W-:Y:S02]  /*3ad0*/  LEA R24, R30, UR7, 0x4 ;  /* 0x000000071e187c11 */ /* 0x000fe4000f8e20ff */
[----:B--2---:R-:W2:Y:S02]  /*3ae0*/  SYNCS.PHASECHK.TRANS64.TRYWAIT P0, [R0+URZ+0x80], R3 ;  /* 0x00008003000075a7 */ /* 0x004ea400080011ff */
[----:B--2---:R-:W-:Y:S05]  /*3af0*/  @!P0 BRA `(.L_x_69) ;  /* 0x0000003c00348947 */ /* 0x004fea0003800000 */
.L_x_135:
[----:B------:R-:W-:Y:S01]  /*3b00*/  ISETP.GE.AND P0, PT, R40, 0x1, PT ;  /* 0x000000012800780c */ /* 0x000fe20003f06270 */
[----:B------:R-:W3:Y:S01]  /*3b10*/  LDS.128 R24, [R24+0x110] ;  /* 0x0001100018187984 */ /* 0x000ee20000000c00 */
[----:B--2---:R-:W-:Y:S01]  /*3b20*/  VIADD R0, R0, 0x90 ;  /* 0x0000009000007836 */ /* 0x004fe20000000000 */
[----:B------:R-:W-:Y:S01]  /*3b30*/  @!PT LDS RZ, [RZ] ;  /* 0x00000000fffff984 */ /* 0x000fe20000000800 */
[----:B------:R-:W-:Y:S01]  /*3b40*/  @!PT LDS RZ, [RZ] ;  /* 0x00000000fffff984 */ /* 0x000fe20000000800 */
[----:B------:R-:W-:Y:S01]  /*3b50*/  @!PT LDS RZ, [RZ] ;  /* 0x00000000fffff984 */ /* 0x000fe20000000800 */
[----:B------:R-:W-:Y:S01]  /*3b60*/  @!PT LDS RZ, [RZ] ;  /* 0x00000000fffff984 */ /* 0x000fe20000000800 */
[----:B------:R2:W-:Y:S06]  /*3b70*/  MEMBAR.ALL.CTA ;  /* 0x0000000000007992 */ /* 0x0005ec0000008000 */
[----:B--2---:R-:W2:Y:S01]  /*3b80*/  FENCE.VIEW.ASYNC.S ;  /* 0x00000000000073c6 */ /* 0x004ea20000000000 */
[----:B------:R-:W-:Y:S04]  /*3b90*/  PRMT R0, RZ, 0x654, R0 ;  /* 0x00000654ff007816 */ /* 0x000fe80000000000 */
[----:B--2---:R2:W-:Y:S01]  /*3ba0*/  SYNCS.ARRIVE.TRANS64.RED.A1T0 RZ, [R0+URZ], RZ ;  /* 0x000000ff00ff79a7 */ /* 0x0045e200081004ff */
[----:B---3--:R-:W-:Y:S11]  /*3bb0*/  LOP3.LUT P3, RZ, R26, 0x1, RZ, 0xc0, !PT ;  /* 0x000000011aff7812 */ /* 0x008ff6000786c0ff */
[----:B------:R-:W-:Y:S02]  /*3bc0*/  @!UPT UIADD3 URZ, UPT, UPT, URZ, URZ, URZ ;  /* 0x000000fffffff290 */ /* 0x000fe4000fffe0ff */
[----:B------:R-:W-:Y:S02]  /*3bd0*/  @P3 MOV R13, R24 ;  /* 0x00000018000d3202 */ /* 0x000fe40000000f00 */
[----:B------:R-:W-:Y:S01]  /*3be0*/  @P3 LOP3.LUT R8, R25, 0xffff, RZ, 0xc0, !PT ;  /* 0x0000ffff19083812 */ /* 0x000fe200078ec0ff */
[----:B--2---:R-:W-:Y:S06]  /*3bf0*/  @!P0 BRA `(.L_x_70) ;  /* 0x0000000000a48947 */ /* 0x004fec0003800000 */
[----:B-1----:R-:W-:Y:S01]  /*3c00*/  IMAD.HI.U32 R35, R22, R7, RZ ;  /* 0x0000000716237227 */ /* 0x002fe200078e00ff */
[----:B------:R-:W-:Y:S02]  /*3c10*/  ISETP.NE.AND P0, PT, R6, 0x1, PT ;  /* 0x000000010600780c */ /* 0x000fe40003f05270 */
[----:B------:R-:W-:Y:S01]  /*3c20*/  ISETP.NE.AND P2, PT, R40, 0x1, PT ;  /* 0x000000012800780c */ /* 0x000fe20003f45270 */
[----:B----4-:R-:W-:Y:S01]  /*3c30*/  IMAD.HI.U32 R34, R19, R16, RZ ;  /* 0x0000001013227227 */ /* 0x010fe200078e00ff */
[----:B------:R-:W-:Y:S02]  /*3c40*/  SHF.R.U32.HI R35, RZ, R18, R35 ;  /* 0x00000012ff237219 */ /* 0x000fe40000011623 */
[----:B------:R-:W-:Y:S01]  /*3c50*/  ISETP.NE.AND P4, PT, R2, 0x1, PT ;  /* 0x000000010200780c */ /* 0x000fe20003f85270 */
[----:B------:R-:W-:Y:S01]  /*3c60*/  IMAD.HI.U32 R36, R13, R16, RZ ;  /* 0x000000100d247227 */ /* 0x000fe200078e00ff */
[----:B------:R-:W-:Y:S02]  /*3c70*/  SHF.R.U32.HI R34, RZ, R17, R34 ;  /* 0x00000011ff227219 */ /* 0x000fe40000011622 */
[----:B------:R-:W-:Y:S01]  /*3c80*/  SEL R3, R22, R35, !P0 ;  /* 0x0000002316037207 */ /* 0x000fe20004000000 */
[C---:B------:R-:W-:Y:S01]  /*3c90*/  IMAD.HI.U32 R35, R8.reuse, R7, RZ ;  /* 0x0000000708237227 */ /* 0x040fe200078e00ff */
[----:B------:R-:W-:Y:S02]  /*3ca0*/  SEL R11, R19, R34, !P4 ;  /* 0x00000022130b7207 */ /* 0x000fe40006000000 */
[----:B------:R-:W-:Y:S01]  /*3cb0*/  SHF.R.U32.HI R36, RZ, R17, R36 ;  /* 0x00000011ff247219 */ /* 0x000fe20000011624 */
[----:B------:R-:W-:Y:S01]  /*3cc0*/  IMAD.HI.U32 R38, R3, R4, RZ ;  /* 0x0000000403267227 */ /* 0x000fe200078e00ff */
[----:B------:R-:W-:Y:S03]  /*3cd0*/  SHF.R.U32.HI R35, RZ, R18, R35 ;  /* 0x00000012ff237219 */ /* 0x000fe60000011623 */
[----:B------:R-:W-:Y:S01]  /*3ce0*/  IMAD.HI.U32 R34, R11, R4, RZ ;  /* 0x000000040b227227 */ /* 0x000fe200078e00ff */
[----:B------:R-:W-:Y:S02]  /*3cf0*/  @P2 SHF.R.U32.HI R3, RZ, R5, R38 ;  /* 0x00000005ff032219 */ /* 0x000fe40000011626 */
[----:B------:R-:W-:Y:S02]  /*3d00*/  SEL R9, R8, R35, !P0 ;  /* 0x0000002308097207 */ /* 0x000fe40004000000 */
[----:B------:R-:W-:Y:S01]  /*3d10*/  @P2 SHF.R.U32.HI R11, RZ, R5, R34 ;  /* 0x00000005ff0b2219 */ /* 0x000fe20000011622 */
[C---:B------:R-:W-:Y:S01]  /*3d20*/  IMAD R10, R40.reuse, R3, RZ ;  /* 0x00000003280a7224 */ /* 0x040fe200078e02ff */
[----:B------:R-:W-:Y:S01]  /*3d30*/  SEL R3, R13, R36, !P4 ;  /* 0x000000240d037207 */ /* 0x000fe20006000000 */
[C---:B------:R-:W-:Y:S03]  /*3d40*/  IMAD.HI.U32 R14, R9.reuse, R4, RZ ;  /* 0x00000004090e7227 */ /* 0x040fe600078e00ff */
[----:B------:R-:W-:Y:S01]  /*3d50*/  ISETP.GE.AND P0, PT, R9, R10, PT ;  /* 0x0000000a0900720c */ /* 0x000fe20003f06270 */
[C---:B------:R-:W-:Y:S01]  /*3d60*/  IMAD R12, R40.reuse, R11, RZ ;  /* 0x0000000b280c7224 */ /* 0x040fe200078e02ff */
[-C--:B------:R-:W-:Y:S04]  /*3d70*/  SHF.R.U32.HI R14, RZ, R5.reuse, R14 ;  /* 0x00000005ff0e7219 */ /* 0x080fe8000001160e */
[----:B------:R-:W-:Y:S02]  /*3d80*/  ISETP.GE.OR P0, PT, R3, R12, P0 ;  /* 0x0000000c0300720c */ /* 0x000fe40000706670 */
[----:B------:R-:W-:Y:S05]  /*3d90*/  SEL R15, R9, R14, !P2 ;  /* 0x0000000e090f7207 */ /* 0x000fea0005000000 */
[----:B------:R-:W-:Y:S04]  /*3da0*/  IMAD.MOV R14, RZ, RZ, -R15 ;  /* 0x000000ffff0e7224 */ /* 0x000fe800078e0a0f */
[----:B------:R-:W-:Y:S02]  /*3db0*/  IMAD R14, R40, R14, R9 ;  /* 0x0000000e280e7224 */ /* 0x000fe400078e0209 */
[C---:B------:R-:W-:Y:S05]  /*3dc0*/  @!P0 IMAD.HI.U32 R10, R3.reuse, R4, RZ ;  /* 0x00000004030a8227 */ /* 0x040fea00078e00ff */
[----:B------:R-:W-:Y:S04]  /*3dd0*/  @!P0 SHF.R.U32.HI R10, RZ, R5, R10 ;  /* 0x00000005ff0a8219 */ /* 0x000fe8000001160a */
[----:B------:R-:W-:Y:S01]  /*3de0*/  @!P0 SEL R0, R3, R10, !P2 ;  /* 0x0000000a03008207 */ /* 0x000fe20005000000 */
[----:B------:R-:W-:Y:S03]  /*3df0*/  IMAD.MOV R10, RZ, RZ, -R3 ;  /* 0x000000ffff0a7224 */ /* 0x000fe600078e0a03 */
[----:B------:R-:W-:Y:S01]  /*3e00*/  @!P0 IADD3 R15, PT, PT, R15, -R0, RZ ;  /* 0x800000000f0f8210 */ /* 0x000fe20007ffe0ff */
[----:B------:R-:W-:Y:S01]  /*3e10*/  @!P0 IMAD R0, R11, R14, R0 ;  /* 0x0000000e0b008224 */ /* 0x000fe200078e0200 */
[----:B------:R-:W-:Y:S01]  /*3e20*/  IADD3 R11, PT, PT, -R9, RZ, RZ ;  /* 0x000000ff090b7210 */ /* 0x000fe20007ffe1ff */
[----:B------:R-:W-:Y:S02]  /*3e30*/  IMAD R13, R2, R10, R13 ;  /* 0x0000000a020d7224 */ /* 0x000fe400078e020d */
[----:B------:R-:W-:Y:S02]  /*3e40*/  @!P0 IMAD R9, R15, R40, R3 ;  /* 0x000000280f098224 */ /* 0x000fe400078e0203 */
[----:B------:R-:W-:Y:S02]  /*3e50*/  @!P0 IMAD.MOV.U32 R3, RZ, RZ, R0 ;  /* 0x000000ffff038224 */ /* 0x000fe400078e0000 */
[----:B------:R-:W-:Y:S02]  /*3e60*/  IMAD R8, R6, R11, R8 ;  /* 0x0000000b06087224 */ /* 0x000fe400078e0208 */
[----:B------:R-:W-:Y:S02]  /*3e70*/  IMAD R13, R3, R2, R13 ;  /* 0x00000002030d7224 */ /* 0x000fe400078e020d */
[----:B------:R-:W-:Y:S02]  /*3e80*/  IMAD R8, R9, R6, R8 ;  /* 0x0000000609087224 */ /* 0x000fe400078e0208 */
.L_x_70:
[----:B------:R-:W-:Y:S05]  /*3e90*/  BRA.U UP1, `(.L_x_71) ;  /* 0x0000000101107547 */ /* 0x000fea000b800000 */
[----:B------:R-:W-:Y:S04]  /*3ea0*/  MOV R0, UR6 ;  /* 0x0000000600007c02 */ /* 0x000fe80008000f00 */
[----:B------:R-:W-:Y:S04]  /*3eb0*/  SHF.L.U32 R3, R0, 0x1f, RZ ;  /* 0x0000001f00037819 */ /* 0x000fe800000006ff */
[----:B------:R-:W2:Y:S02]  /*3ec0*/  SYNCS.PHASECHK.TRANS64.TRYWAIT P0, [UR7+0x78], R3 ;  /* 0x00007803ff0075a7 */ /* 0x000ea40008001107 */
[----:B--2---:R-:W-:Y:S05]  /*3ed0*/  @!P0 BRA `(.L_x_72) ;  /* 0x0000003800508947 */ /* 0x004fea0003800000 */
.L_x_71:
[----:B------:R-:W-:Y:S02]  /*3ee0*/  R2UR UR19, R21 ;  /* 0x00000000151372ca */ /* 0x000fe400000e0000 */
[----:B------:R-:W-:Y:S02]  /*3ef0*/  R2UR UR18, R20 ;  /* 0x00000000141272ca */ /* 0x000fe400000e0000 */
[----:B------:R-:W-:Y:S02]  /*3f00*/  ISETP.NE.U32.AND P2, PT, RZ, UR4, PT ;  /* 0x00000004ff007c0c */ /* 0x000fe4000bf45070 */
[----:B------:R-:W-:Y:S02]  /*3f10*/  SHF.L.U32 R12, R31, 0x1f, RZ ;  /* 0x0000001f1f0c7819 */ /* 0x000fe400000006ff */
[----:B------:R-:W-:Y:S05]  /*3f20*/  ISETP.NE.AND.EX P2, PT, RZ, UR5, PT, P2 ;  /* 0x00000005ff007c0c */ /* 0x000fea000bf45320 */
[----:B------:R-:W-:Y:S02]  /*3f30*/  USHF.L.U32 UR19, UR19, 0x6, URZ ;  /* 0x0000000613137899 */ /* 0x000fe400080006ff */
[----:B------:R-:W-:Y:S01]  /*3f40*/  USHF.L.U32 UR18, UR18, 0x7, URZ ;  /* 0x0000000712127899 */ /* 0x000fe200080006ff */
[----:B------:R-:W-:Y:S11]  /*3f50*/  BRA.U !UP3, `(.L_x_73) ;  /* 0x000000010b347547 */ /* 0x000ff6000b800000 */
[----:B------:R-:W-:Y:S01]  /*3f60*/  UPLOP3.LUT UP0, UPT, UPT, UPT, UP2, 0x80, 0x8 ;  /* 0x000000000008789c */ /* 0x000fe20003f0f020 */
[----:B--2---:R-:W-:Y:S02]  /*3f70*/  HFMA2 R0, -RZ, RZ, 0, 5.9604644775390625e-08 ;  /* 0x00000001ff007431 */ /* 0x004fe400000001ff */
[----:B------:R-:W-:Y:S03]  /*3f80*/  IMAD.MOV.U32 R95, RZ, RZ, 0x1 ;  /* 0x00000001ff5f7424 */ /* 0x000fe600078e00ff */
[----:B------:R-:W-:Y:S05]  /*3f90*/  PLOP3.LUT P0, PT, PT, PT, UP0, 0x80, 0x8 ;  /* 0x000000000008781c */ /* 0x000fea0003f0f008 */
[----:B------:R-:W2:Y:S01]  /*3fa0*/  @UP0 LDCU.64 UR10, c[0x0][0x888] ;  /* 0x00011100ff0a07ac */ /* 0x000ea20008000a00 */
[----:B------:R-:W-:Y:S07]  /*3fb0*/  @UP0 UIMAD UR8, UR36, UR4, URZ ;  /* 0x00000004240802a4 */ /* 0x000fee000f8e02ff */
[----:B------:R-:W-:Y:S01]  /*3fc0*/  @!P0 PRMT R95, R0, 0x7610, R95 ;  /* 0x00007610005f8816 */ /* 0x000fe2000000005f */
[----:B--2---:R-:W-:Y:S03]  /*3fd0*/  @UP0 UIMAD.WIDE UR10, UR8, 0x4, UR10 ;  /* 0x00000004080a08a5 */ /* 0x004fe6000f8e020a */
[----:B------:R-:W2:Y:S03]  /*3fe0*/  @!UP0 LDCU UR8, c[0x0][0x880] ;  /* 0x00011000ff0887ac */ /* 0x000ea60008000800 */
[----:B------:R-:W-:Y:S01]  /*3ff0*/  IMAD.U32 R10, RZ, RZ, UR10 ;  /* 0x0000000aff0a7e24 */ /* 0x000fe2000f8e00ff */
[----:B------:R-:W-:Y:S05]  /*4000*/  MOV R11, UR11 ;  /* 0x0000000b000b7c02 */ /* 0x000fea0008000f00 */
[----:B-----5:R3:W5:Y:S02]  /*4010*/  @P0 LDG.E R49, desc[UR46][R10.64] ;  /* 0x0000002e0a310981 */ /* 0x020764000c1e1900 */
[----:B--23--:R-:W-:Y:S07]  /*4020*/  @!P0 IMAD.U32 R49, RZ, RZ, UR8 ;  /* 0x00000008ff318e24 */ /* 0x00cfee000f8e00ff */
.L_x_73:
[----:B-----5:R-:W-:Y:S01]  /*4030*/  @!P2 FSETP.EQ.AND P0, PT, R49, RZ, PT ;  /* 0x000000ff3100a20b */ /* 0x020fe20003f02000 */
[----:B------:R-:W-:Y:S01]  /*4040*/  @!UPT UIADD3 URZ, UPT, UPT, URZ, URZ, URZ ;  /* 0x000000fffffff290 */ /* 0x000fe2000fffe0ff */
[----:B------:R-:W-:Y:S11]  /*4050*/  @!P2 BRA `(.L_x_74) ;  /* 0x000000000014a947 */ /* 0x000ff60003800000 */
[----:B------:R-:W-:Y:S02]  /*4060*/  LOP3.LUT P2, RZ, R95, 0xff, RZ, 0xc0, !PT ;  /* 0x000000ff5fff7812 */ /* 0x000fe4000784c0ff */
[----:B------:R-:W-:Y:S04]  /*4070*/  PLOP3.LUT P0, PT, PT, PT, UP0, 0x80, 0x8 ;  /* 0x000000000008781c */ /* 0x000fe80003f0f008 */
[----:B------:R-:W-:Y:S07]  /*4080*/  PLOP3.LUT P0, PT, P0, PT, PT, 0x8, 0x80 ;  /* 0x000000000080781c */ /* 0x000fee000070e170 */
[----:B------:R-:W-:Y:S11]  /*4090*/  @P2 FSETP.EQ.AND P0, PT, R49, RZ, PT ;  /* 0x000000ff3100220b */ /* 0x000ff60003f02000 */
[----:B------:R-:W-:Y:S02]  /*40a0*/  @!UPT UIADD3 URZ, UPT, UPT, URZ, URZ, URZ ;  /* 0x000000fffffff290 */ /* 0x000fe4000fffe0ff */
.L_x_74:
[----:B------:R-:W3:Y:S01]  /*40b0*/  SYNCS.PHASECHK.TRANS64.TRYWAIT P2, [UR7+0x60], R12 ;  /* 0x0000600cff0075a7 */ /* 0x000ee20008041107 */
[----:B------:R-:W-:Y:S04]  /*40c0*/  ELECT P4, URZ, PT ;  /* 0x0000000000ff782f */ /* 0x000fe80003880000 */
[----:B------:R-:W-:Y:S11]  /*40d0*/  PLOP3.LUT P4, PT, P0, P4, PT, 0xf2, 0x2f ;  /* 0x00000000002f781c */ /* 0x000ff60000789e72 */
[----:B------:R-:W-:Y:S02]  /*40e0*/  @!UPT UIADD3 URZ, UPT, UPT, URZ, URZ, URZ ;  /* 0x000000fffffff290 */ /* 0x000fe4000fffe0ff */
[----:B-1----:R-:W-:Y:S05]  /*40f0*/  @!P4 IADD3 R21, P0, PT, R32, 0x580, RZ ;  /* 0x000005802015c810 */ /* 0x002fea0007f1e0ff */
[----:B------:R-:W-:Y:S01]  /*4100*/  @!P4 IMAD.X R20, RZ, RZ, R33, P0 ;  /* 0x000000ffff14c224 */ /* 0x000fe200000e0621 */
[----:B---3--:R-:W-:Y:S07]  /*4110*/  @!P2 BRA `(.L_x_75) ;  /* 0x0000003400d8a947 */ /* 0x008fee0003800000 */
.L_x_138:
[----:B------:R-:W3:Y:S01]  /*4120*/  LDC.64 R14, c[0x0][0xb10] ;  /* 0x0002c400ff0e7b82 */ /* 0x000ee20000000a00 */
[----:B------:R-:W-:Y:S01]  /*4130*/  @!P4 R2UR UR8, R20 ;  /* 0x000000001408c2ca */ /* 0x000fe200000e0000 */
[----:B------:R-:W-:Y:S01]  /*4140*/  VOTEU.ALL UP1, P4 ;  /* 0x0000000000ff7886 */ /* 0x000fe20002020000 */
[----:B------:R-:W-:Y:S01]  /*4150*/  @!P4 R2UR UR9, R21 ;  /* 0x000000001509c2ca */ /* 0x000fe200000e0000 */
[----:B------:R-:W-:Y:S01]  /*4160*/  UMOV UR10, 0x0 ;  /* 0x00000000000a7882 */ /* 0x000fe20000000000 */
[----:B------:R-:W-:Y:S03]  /*4170*/  UMOV UR11, 0x10000000 ;  /* 0x10000000000b7882 */ /* 0x000fe60000000000 */
[----:B------:R-:W5:Y:S01]  /*4180*/  LDC.64 R10, c[0x0][0xb18] ;  /* 0x0002c600ff0a7b82 */ /* 0x000f620000000a00 */
[----:B------:R-:W-:Y:S01]  /*4190*/  @!UP1 UIADD3 UR16, UPT, UPT, UR7, 0x200, URZ ;  /* 0x0000020007109890 */ /* 0x000fe2000fffe0ff */
[----:B------:R-:W-:Y:S01]  /*41a0*/  @P3 SHF.R.U32.HI R28, RZ, 0x10, R25 ;  /* 0x00000010ff1c3819 */ /* 0x000fe20000011619 */
[----:B------:R-:W-:Y:S01]  /*41b0*/  VOTEU.ALL UP1, P4 ;  /* 0x0000000000ff7886 */ /* 0x000fe20002020000 */
[----:B------:R-:W-:Y:S01]  /*41c0*/  UMOV UR20, UR36 ;  /* 0x0000002400147c82 */ /* 0x000fe20008000000 */
[----:B------:R-:W-:Y:S03]  /*41d0*/  VIADD R30, R30, 0x1 ;  /* 0x000000011e1e7836 */ /* 0x000fe60000000000 */
[----:B--2---:R-:W2:Y:S01]  /*41e0*/  @!P1 LDC R0, c[0x0][0xb20] ;  /* 0x0002c800ff009b82 */ /* 0x004ea20000000800 */
[----:B------:R-:W-:Y:S01]  /*41f0*/  IMAD.U32 R21, RZ, RZ, UR8 ;  /* 0x00000008ff157e24 */ /* 0x000fe2000f8e00ff */
[----:B------:R-:W-:Y:S06]  /*4200*/  UPRMT UR8, UR37, 0x654, UR17 ;  /* 0x0000065425087896 */ /* 0x000fec0008000011 */
[----:B-1----:R-:W1:Y:S01]  /*4210*/  @!P1 LDC R3, c[0x0][0xb0c] ;  /* 0x0002c300ff039b82 */ /* 0x002e620000000800 */
[----:B------:R-:W-:Y:S01]  /*4220*/  IMAD.U32 R20, RZ, RZ, UR9 ;  /* 0x00000009ff147e24 */ /* 0x000fe2000f8e00ff */
[----:B------:R-:W-:Y:S04]  /*4230*/  @!P4 R2UR UR15, R21 ;  /* 0x00000000150fc2ca */ /* 0x000fe800000e0000 */
[----:B------:R-:W-:Y:S01]  /*4240*/  @!P4 R2UR UR14, R20 ;  /* 0x00000000140ec2ca */ /* 0x000fe200000e0000 */
[----:B------:R-:W-:Y:S11]  /*4250*/  @!P4 IMAD.MOV.U32 R20, RZ, RZ, 0x1000 ;  /* 0x00001000ff14c424 */ /* 0x000ff600078e00ff */
[----:B------:R-:W-:Y:S01]  /*4260*/  @!UPT UIADD3 URZ, UPT, UPT, URZ, URZ, URZ ;  /* 0x000000fffffff290 */ /* 0x000fe2000fffe0ff */
[----:B------:R1:W-:Y:S01]  /*4270*/  @!UP1 UTMALDG.3D [UR16], [UR14], desc[UR10] ;  /* 0x00000a100e0095b4 */ /* 0x0003e20008011000 */
[----:B------:R1:W-:Y:S02]  /*4280*/  @!P4 SYNCS.ARRIVE.TRANS64.RED.A0TR RZ, [UR7+0x50], R20 ;  /* 0x00005014ffffc9a7 */ /* 0x0003e40008300407 */
[----:B-1----:R-:W-:Y:S01]  /*4290*/  @!P1 ISETP.NE.AND P2, PT, R3, 0x1, PT ;  /* 0x000000010300980c */ /* 0x002fe20003f45270 */
[C---:B---3--:R-:W-:Y:S01]  /*42a0*/  @!P1 IMAD.HI.U32 R14, R13.reuse, R14, RZ ;  /* 0x0000000e0d0e9227 */ /* 0x048fe200078e00ff */
[----:B-----5:R-:W-:Y:S03]  /*42b0*/  @!P1 ISETP.NE.AND P0, PT, R10, 0x1, PT ;  /* 0x000000010a00980c */ /* 0x020fe60003f05270 */
[C---:B------:R-:W-:Y:S01]  /*42c0*/  @!P1 IMAD.HI.U32 R11, R8.reuse, R11, RZ ;  /* 0x0000000b080b9227 */ /* 0x040fe200078e00ff */
[----:B------:R-:W-:Y:S04]  /*42d0*/  @!P1 SHF.R.U32.HI R14, RZ, R15, R14 ;  /* 0x0000000fff0e9219 */ /* 0x000fe8000001160e */
[----:B--2---:R-:W-:Y:S01]  /*42e0*/  @!P1 SHF.R.U32.HI R9, RZ, R0, R11 ;  /* 0x00000000ff099219 */ /* 0x004fe2000001160b */
[----:B------:R-:W-:Y:S01]  /*42f0*/  SYNCS.ARRIVE.TRANS64.RED.A1T0 RZ, [UR8], RZ ;  /* 0x000000ffffff79a7 */ /* 0x000fe20008100408 */
[----:B------:R-:W-:Y:S02]  /*4300*/  @!P1 SEL R14, R13, R14, !P2 ;  /* 0x0000000e0d0e9207 */ /* 0x000fe40005000000 */
[----:B------:R-:W-:Y:S01]  /*4310*/  @!P1 SEL R9, R8, R9, !P0 ;  /* 0x0000000908099207 */ /* 0x000fe20004000000 */
[----:B------:R-:W1:Y:S04]  /*4320*/  SYNCS.PHASECHK.TRANS64.TRYWAIT P5, [UR7+0x68], R12 ;  /* 0x0000680cff0075a7 */ /* 0x000e6800080a1107 */
[----:B------:R-:W-:Y:S02]  /*4330*/  @!P1 IMAD.IADD R0, R9, 0x1, -R14 ;  /* 0x0000000109009824 */ /* 0x000fe400078e0a0e */
[----:B------:R-:W-:Y:S02]  /*4340*/  @!P1 IMAD.IADD R9, R14, 0x1, -R9 ;  /* 0x000000010e099824 */ /* 0x000fe400078e0a09 */
[----:B------:R-:W-:Y:S02]  /*4350*/  @!P1 IMAD R13, R0, R3, R13 ;  /* 0x00000003000d9224 */ /* 0x000fe400078e020d */
[----:B------:R-:W-:Y:S01]  /*4360*/  @!P1 IMAD R8, R9, R10, R8 ;  /* 0x0000000a09089224 */ /* 0x000fe200078e0208 */
[----:B-1----:R-:W-:Y:S06]  /*4370*/  @!P5 BRA `(.L_x_76) ;  /* 0x000000340058d947 */ /* 0x002fec0003800000 */
.L_x_140:
[----:B-1----:R-:W-:Y:S01]  /*4380*/  @!P4 IADD3 R3, P0, PT, R32, 0x580, RZ ;  /* 0x000005802003c810 */ /* 0x002fe20007f1e0ff */
[----:B------:R-:W-:Y:S01]  /*4390*/  VOTEU.ALL UP1, P4 ;  /* 0x0000000000ff7886 */ /* 0x000fe20002020000 */
[----:B------:R-:W-:Y:S01]  /*43a0*/  UMOV UR20, 0x0 ;  /* 0x0000000000147882 */ /* 0x000fe20000000000 */
[----:B------:R-:W-:Y:S01]  /*43b0*/  UMOV UR21, 0x10000000 ;  /* 0x1000000000157882 */ /* 0x000fe20000000000 */
[----:B------:R-:W-:Y:S01]  /*43c0*/  @!P4 R2UR UR9, R3 ;  /* 0x000000000309c2ca */ /* 0x000fe200000e0000 */
[----:B------:R-:W-:Y:S01]  /*43d0*/  @!P4 IMAD.X R0, RZ, RZ, R33, P0 ;  /* 0x000000ffff00c224 */ /* 0x000fe200000e0621 */
[----:B------:R-:W-:Y:S01]  /*43e0*/  @!UP1 UIADD3 UR10, UPT, UPT, UR18, 0x40, URZ ;  /* 0x00000040120a9890 */ /* 0x000fe2000fffe0ff */
[----:B------:R-:W-:Y:S01]  /*43f0*/  ISETP.NE.AND P0, PT, R30, 0x2, PT ;  /* 0x000000021e00780c */ /* 0x000fe20003f05270 */
[----:B------:R-:W-:Y:S01]  /*4400*/  UMOV UR11, UR19 ;  /* 0x00000013000b7c82 */ /* 0x000fe20008000000 */
[----:B------:R-:W-:Y:S01]  /*4410*/  UMOV UR12, UR36 ;  /* 0x00000024000c7c82 */ /* 0x000fe20008000000 */
[----:B------:R-:W-:Y:S01]  /*4420*/  @!P4 R2UR UR8, R0 ;  /* 0x000000000008c2ca */ /* 0x000fe200000e0000 */
[----:B------:R-:W-:Y:S01]  /*4430*/  IMAD.IADD R20, R8, 0x1, R94 ;  /* 0x0000000108147824 */ /* 0x000fe200078e025e */
[----:B------:R-:W-:Y:S01]  /*4440*/  @P3 R2UR UR36, R28 ;  /* 0x000000001c2432ca */ /* 0x000fe200000e0000 */
[----:B------:R-:W-:Y:S01]  /*4450*/  IMAD.IADD R21, R13, 0x1, R96 ;  /* 0x000000010d157824 */ /* 0x000fe200078e0260 */
[----:B------:R-:W-:Y:S02]  /*4460*/  SEL R0, RZ, 0x1, P0 ;  /* 0x00000001ff007807 */ /* 0x000fe40000000000 */
[----:B------:R-:W-:Y:S01]  /*4470*/  LOP3.LUT R31, R31, 0x1, RZ, 0x3c, !PT ;  /* 0x000000011f1f7812 */ /* 0x000fe200078e3cff */
[----:B------:R-:W-:Y:S01]  /*4480*/  IMAD.U32 R10, RZ, RZ, UR9 ;  /* 0x00000009ff0a7e24 */ /* 0x000fe2000f8e00ff */
[----:B------:R-:W-:Y:S01]  /*4490*/  @!UP1 UIADD3 UR9, UPT, UPT, UR7, 0x58, URZ ;  /* 0x0000005807099890 */ /* 0x000fe2000fffe0ff */
[----:B------:R-:W-:Y:S02]  /*44a0*/  LOP3.LUT R29, R29, R0, RZ, 0x3c, !PT ;  /* 0x000000001d1d7212 */ /* 0x000fe400078e3cff */
[----:B------:R-:W-:Y:S02]  /*44b0*/  SEL R30, R30, RZ, P0 ;  /* 0x000000ff1e1e7207 */ /* 0x000fe40000000000 */
[----:B------:R-:W-:Y:S01]  /*44c0*/  IMAD.U32 R11, RZ, RZ, UR8 ;  /* 0x00000008ff0b7e24 */ /* 0x000fe2000f8e00ff */
[----:B------:R-:W-:Y:S01]  /*44d0*/  @!P4 R2UR UR14, R10 ;  /* 0x000000000a0ec2ca */ /* 0x000fe200000e0000 */
[----:B------:R-:W-:Y:S01]  /*44e0*/  @!UP1 UIADD3 UR8, UPT, UPT, UR7, 0x1200, URZ ;  /* 0x0000120007089890 */ /* 0x000fe2000fffe0ff */
[----:B------:R-:W-:Y:S02]  /*44f0*/  VOTEU.ALL UP1, P4 ;  /* 0x0000000000ff7886 */ /* 0x000fe40002020000 */
[----:B------:R-:W-:Y:S11]  /*4500*/  @!P4 R2UR UR15, R11 ;  /* 0x000000000b0fc2ca */ /* 0x000ff600000e0000 */
[----:B------:R-:W-:Y:S02]  /*4510*/  @!UPT UIADD3 URZ, UPT, UPT, URZ, URZ, URZ ;  /* 0x000000fffffff290 */ /* 0x000fe4000fffe0ff */
[----:B------:R2:W-:Y:S01]  /*4520*/  @!UP1 UTMALDG.3D [UR8], [UR14], desc[UR20] ;  /* 0x000014080e0095b4 */ /* 0x0005e20008011000 */
[----:B------:R2:W-:Y:S01]  /*4530*/  @!P4 SYNCS.ARRIVE.TRANS64.RED.A0TR RZ, [UR7+0x58], R23 ;  /* 0x00005817ffffc9a7 */ /* 0x0005e20008300407 */
[----:B------:R-:W-:Y:S01]  /*4540*/  UPLOP3.LUT UP1, UPT, UPT, UPT, UPT, 0x80, 0x8 ;  /* 0x000000000008789c */ /* 0x000fe20003f2f070 */
[----:B------:R-:W-:Y:S01]  /*4550*/  SYNCS.ARRIVE.TRANS64.RED.A1T0 RZ, [UR13], RZ ;  /* 0x000000ffffff79a7 */ /* 0x000fe2000810040d */
[----:B------:R-:W-:Y:S09]  /*4560*/  @P3 BRA `(.L_x_77) ;  /* 0xfffffff400503947 */ /* 0x000ff2000383ffff */
[----:B------:R-:W-:-:S04]  /*4570*/  SHF.L.U32 R3, R31, 0x1f, RZ ;  /* 0x0000001f1f037819 */ /* 0x000fc800000006ff */
[----:B------:R-:W1:Y:S02]  /*4580*/  SYNCS.PHASECHK.TRANS64.TRYWAIT P0, [UR7+0x60], R3 ;  /* 0x00006003ff0075a7 */ /* 0x000e640008001107 */
[----:B-1----:R-:W-:Y:S05]  /*4590*/  @!P0 BRA `(.L_x_78) ;  /* 0x0000003000e88947 */ /* 0x002fea0003800000 */
.L_x_142:
[----:B-1----:R-:W-:-:S07]  /*45a0*/  MOV R0, UR7 ;  /* 0x0000000700007c02 */ /* 0x002fce0008000f00 */
.L_x_79:
[----:B-1----:R-:W-:-:S04]  /*45b0*/  SHF.L.U32 R3, R31, 0x1f, RZ ;  /* 0x0000001f1f037819 */ /* 0x002fc800000006ff */
[----:B------:R1:W3:Y:S03]  /*45c0*/  SYNCS.PHASECHK.TRANS64.TRYWAIT P0, [R0+URZ+0x68], R3 ;  /* 0x00006803000075a7 */ /* 0x0002e600080011ff */
[----:B---3--:R-:W-:Y:S05]  /*45d0*/  @!P0 NANOSLEEP.SYNCS 0x989680 ;  /* 0x009896800000895d */ /* 0x008fea0003900000 */
[----:B------:R-:W3:Y:S02]  /*45e0*/  @!P0 SYNCS.PHASECHK.TRANS64 P0, [R0+URZ+0x68], R3 ;  /* 0x00006803000085a7 */ /* 0x000ee400080010ff */
[----:B--23--:R-:W-:Y:S05]  /*45f0*/  @P0 EXIT ;  /* 0x000000000000094d */ /* 0x00cfea0003800000 */
[----:B------:R-:W-:Y:S05]  /*4600*/  BRA `(.L_x_79) ;  /* 0xfffffffc00e87947 */ /* 0x000fea000383ffff */
.L_x_68:
[----:B------:R-:W-:-:S06]  /*4610*/  UISETP.GE.AND UP1, UPT, UR8, 0x4, UPT ;  /* 0x000000040800788c */ /* 0x000fcc000bf26270 */
[----:B------:R-:W-:-:S13]  /*4620*/  PLOP3.LUT P0, PT, PT, PT, UP1, 0x80, 0x8 ;  /* 0x000000000008781c */ /* 0x000fda0003f0f018 */
[----:B------:R-:W-:Y:S05]  /*4630*/  @!P0 EXIT ;  /* 0x000000000000894d */ /* 0x000fea0003800000 */
[----:B------:R-:W-:Y:S01]  /*4640*/  BAR.SYNC.DEFER_BLOCKING 0x6, 0xa0 ;  /* 0x0182800000007b1d */ /* 0x000fe20000010000 */
[C---:B------:R-:W-:Y:S01]  /*4650*/  IMAD.SHL.U32 R7, R108.reuse, 0x40, RZ ;  /* 0x000000406c077824 */ /* 0x040fe200078e00ff */
[C---:B------:R-:W-:Y:S01]  /*4660*/  LOP3.LUT R110, R108.reuse, 0x60, RZ, 0xc0, !PT ;  /* 0x000000606c6e7812 */ /* 0x040fe200078ec0ff */
[C---:B------:R-:W-:Y:S01]  /*4670*/  IMAD.SHL.U32 R100, R108.reuse, 0x20, RZ ;  /* 0x000000206c647824 */ /* 0x040fe200078e00ff */
[----:B------:R-:W-:Y:S01]  /*4680*/  CS2R R106, SRZ ;  /* 0x00000000006a7805 */ /* 0x000fe2000001ff00 */
[C---:B------:R-:W-:Y:S01]  /*4690*/  IMAD.SHL.U32 R0, R108.reuse, 0x2, RZ ;  /* 0x000000026c007824 */ /* 0x040fe200078e00ff */
[----:B------:R-:W-:Y:S02]  /*46a0*/  UMOV UR49, 0x400 ;  /* 0x0000040000317882 */ /* 0x000fe40000000000 */
[----:B------:R-:W1:Y:S01]  /*46b0*/  LDC R99, c[0x0][0x370] ;  /* 0x0000dc00ff637b82 */ /* 0x000e620000000800 */
[----:B------:R-:W-:Y:S01]  /*46c0*/  ULEA UR49, UR37, UR49, 0x18 ;  /* 0x0000003125317291 */ /* 0x000fe2000f8ec0ff */
[----:B------:R-:W-:Y:S01]  /*46d0*/  LOP3.LUT R5, R7, 0x180, RZ, 0xc0, !PT ;  /* 0x0000018007057812 */ /* 0x000fe200078ec0ff */
[----:B------:R-:W-:Y:S01]  /*46e0*/  IMAD.U32 R46, R108, 0x10000, RZ ;  /* 0x000100006c2e7824 */ /* 0x000fe200078e00ff */
[----:B------:R-:W-:Y:S01]  /*46f0*/  LOP3.LUT R100, R100, 0xc00, RZ, 0xc0, !PT ;  /* 0x00000c0064647812 */ /* 0x000fe200078ec0ff */
[----:B------:R-:W-:Y:S01]  /*4700*/  UIADD3 UR4, UPT, UPT, UR49, 0x2200, URZ ;  /* 0x0000220031047890 */ /* 0x000fe2000fffe0ff */
[----:B------:R-:W-:Y:S01]  /*4710*/  LOP3.LUT R0, R5, 0x20, R0, 0xf8, !PT ;  /* 0x0000002005007812 */ /* 0x000fe200078ef800 */
[----:B------:R-:W-:Y:S01]  /*4720*/  IMAD.SHL.U32 R5, R108, 0x8, RZ ;  /* 0x000000086c057824 */ /* 0x000fe200078e00ff */
[----:B------:R-:W2:Y:S01]  /*4730*/  LDC R42, c[0x0][0xb0c] ;  /* 0x0002c300ff2a7b82 */ /* 0x000ea20000000800 */
[----:B------:R-:W-:Y:S01]  /*4740*/  LOP3.LUT R100, R100, 0x40, R7, 0xf8, !PT ;  /* 0x0000004064647812 */ /* 0x000fe200078ef807 */
[----:B------:R-:W-:Y:S01]  /*4750*/  IMAD.MOV.U32 R44, RZ, RZ, RZ ;  /* 0x000000ffff2c7224 */ /* 0x000fe200078e00ff */
[----:B------:R-:W-:Y:S01]  /*4760*/  LOP3.LUT R46, R46, 0x600000, RZ, 0xc0, !PT ;  /* 0x006000002e2e7812 */ /* 0x000fe200078ec0ff */
[----:B------:R-:W-:Y:S01]  /*4770*/  IMAD.MOV.U32 R112, RZ, RZ, RZ ;  /* 0x000000ffff707224 */ /* 0x000fe200078e00ff */
[----:B------:R-:W-:-:S02]  /*4780*/  LOP3.LUT R108, R108, 0x2, RZ, 0xc0, !PT ;  /* 0x000000026c6c7812 */ /* 0x000fc400078ec0ff */
[----:B------:R-:W-:Y:S02]  /*4790*/  CS2R R104, SRZ ;  /* 0x0000000000687805 */ /* 0x000fe4000001ff00 */
[----:B------:R-:W-:Y:S01]  /*47a0*/  LOP3.LUT R5, R0, 0x30, R5, 0x78, !PT ;  /* 0x0000003000057812 */ /* 0x000fe200078e7805 */
[----:B------:R-:W4:Y:S01]  /*47b0*/  LDC R97, c[0x0][0xb20] ;  /* 0x0002c800ff617b82 */ /* 0x000f220000000800 */
[----:B------:R-:W3:Y:S01]  /*47c0*/  LDS R3, [UR49+0x130] ;  /* 0x00013031ff037984 */ /* 0x000ee20008000800 */
[----:B------:R-:W-:Y:S01]  /*47d0*/  LOP3.LUT R100, R100, 0x200, R7, 0xf8, !PT ;  /* 0x0000020064647812 */ /* 0x000fe200078ef807 */
[----:B------:R-:W-:Y:S01]  /*47e0*/  IMAD.MOV R102, RZ, RZ, -R108 ;  /* 0x000000ffff667224 */ /* 0x000fe200078e0a6c */
[----:B------:R-:W1:Y:S01]  /*47f0*/  LDCU.64 UR52, c[0x0][0x348] ;  /* 0x00006900ff3477ac */ /* 0x000e620008000a00 */
[----:B------:R-:W-:Y:S01]  /*4800*/  IMAD.U32 R109, RZ, RZ, UR4 ;  /* 0x00000004ff6d7e24 */ /* 0x000fe2000f8e00ff */
[----:B------:R-:W-:Y:S02]  /*4810*/  LOP3.LUT R100, R100, R5, RZ, 0xfc, !PT ;  /* 0x0000000564647212 */ /* 0x000fe400078efcff */
[----:B------:R-:W1:Y:S01]  /*4820*/  LDC R41, c[0x0][0xb30] ;  /* 0x0002cc00ff297b82 */ /* 0x000e620000000800 */
[----:B------:R-:W1:Y:S01]  /*4830*/  LDCU.64 UR38, c[0x0][0x888] ;  /* 0x00011100ff2677ac */ /* 0x000e620008000a00 */
[----:B------:R-:W1:Y:S06]  /*4840*/  LDCU.64 UR44, c[0x0][0x890] ;  /* 0x00011200ff2c77ac */ /* 0x000e6c0008000a00 */
[----:B------:R-:W1:Y:S01]  /*4850*/  LDC.64 R92, c[0x0][0xb10] ;  /* 0x0002c400ff5c7b82 */ /* 0x000e620000000a00 */
[----:B------:R-:W-:-:S07]  /*4860*/  UIADD3 UR48, UPT, UPT, UR49, 0x200, URZ ;  /* 0x0000020031307890 */ /* 0x000fce000fffe0ff */
[----:B------:R-:W1:Y:S08]  /*4870*/  LDC.64 R38, c[0x0][0xb18] ;  /* 0x0002c600ff267b82 */ /* 0x000e700000000a00 */
[----:B------:R-:W1:Y:S08]  /*4880*/  LDC.64 R36, c[0x0][0xb28] ;  /* 0x0002ca00ff247b82 */ /* 0x000e700000000a00 */
[----:B------:R-:W1:Y:S01]  /*4890*/  LDC.64 R90, c[0x0][0x8b0] ;  /* 0x00022c00ff5a7b82 */ /* 0x000e620000000a00 */
[----:B---3--:R-:W-:-:S07]  /*48a0*/  IMAD.IADD R46, R3, 0x1, R46 ;  /* 0x00000001032e7824 */ /* 0x008fce00078e022e */
[----:B------:R-:W3:Y:S08]  /*48b0*/  LDC.64 R88, c[0x0][0x8a8] ;  /* 0x00022a00ff587b82 */ /* 0x000ef00000000a00 */
[----:B--2-4-:R-:W1:Y:S02]  /*48c0*/  LDC R98, c[0x0][0x374] ;  /* 0x0000dd00ff627b82 */ /* 0x014e640000000800 */
.L_x_105:
[----:B------:R-:W-:Y:S02]  /*48d0*/  LEA R0, R112, UR49, 0x3 ;  /* 0x0000003170007c11 */ /* 0x000fe4000f8e18ff */
[----:B------:R-:W-:Y:S02]  /*48e0*/  SHF.L.U32 R3, R106, 0x1f, RZ ;  /* 0x0000001f6a037819 */ /* 0x000fe400000006ff */
[----:B------:R-:W-:Y:S02]  /*48f0*/  LEA R16, R112, UR49, 0x4 ;  /* 0x0000003170107c11 */ /* 0x000fe4000f8e20ff */
[----:B------:R-:W2:Y:S02]  /*4900*/  SYNCS.PHASECHK.TRANS64.TRYWAIT P0, [R0+URZ+0x80], R3 ;  /* 0x00008003000075a7 */ /* 0x000ea400080011ff */
[----:B-12---:R-:W-:Y:S05]  /*4910*/  @!P0 BRA `(.L_x_80) ;  /* 0x0000003000208947 */ /* 0x006fea0003800000 */
.L_x_143:
[----:B------:R-:W4:Y:S01]  /*4920*/  LDC.64 R12, c[0x0][0xb10] ;  /* 0x0002c400ff0c7b82 */ /* 0x000f220000000a00 */
[----:B------:R-:W3:Y:S01]  /*4930*/  LDS.128 R16, [R16+0x110] ;  /* 0x0001100010107984 */ /* 0x000ee20000000c00 */
[----:B-1----:R-:W-:Y:S01]  /*4940*/  ISETP.NE.AND P1, PT, R41, 0x1, PT ;  /* 0x000000012900780c */ /* 0x002fe20003f25270 */
[----:B--2---:R-:W-:Y:S01]  /*4950*/  VIADD R0, R0, 0x90 ;  /* 0x0000009000007836 */ /* 0x004fe20000000000 */
[----:B------:R-:W-:Y:S04]  /*4960*/  ISETP.GE.AND P0, PT, R40, 0x1, PT ;  /* 0x000000012800780c */ /* 0x000fe80003f06270 */
[----:B------:R-:W1:Y:S01]  /*4970*/  LDC.64 R10, c[0x0][0xb18] ;  /* 0x0002c600ff0a7b82 */ /* 0x000e620000000a00 */
[----:B------:R-:W-:Y:S01]  /*4980*/  PRMT R0, RZ, 0x654, R0 ;  /* 0x00000654ff007816 */ /* 0x000fe20000000000 */
[----:B------:R-:W-:Y:S01]  /*4990*/  @!PT LDS RZ, [RZ] ;  /* 0x00000000fffff984 */ /* 0x000fe20000000800 */
[----:B------:R-:W-:Y:S01]  /*49a0*/  @!PT LDS RZ, [RZ] ;  /* 0x00000000fffff984 */ /* 0x000fe20000000800 */
[----:B------:R-:W-:Y:S01]  /*49b0*/  @!PT LDS RZ, [RZ] ;  /* 0x00000000fffff984 */ /* 0x000fe20000000800 */
[----:B------:R-:W-:Y:S01]  /*49c0*/  @!PT LDS RZ, [RZ] ;  /* 0x00000000fffff984 */ /* 0x000fe20000000800 */
[----:B------:R2:W-:Y:S06]  /*49d0*/  MEMBAR.ALL.CTA ;  /* 0x0000000000007992 */ /* 0x0005ec0000008000 */
[----:B--2---:R-:W2:Y:S01]  /*49e0*/  FENCE.VIEW.ASYNC.S ;  /* 0x00000000000073c6 */ /* 0x004ea20000000000 */
[----:B------:R-:W1:Y:S08]  /*49f0*/  @!P1 LDC R14, c[0x0][0xb20] ;  /* 0x0002c800ff0e9b82 */ /* 0x000e700000000800 */
[----:B------:R-:W1:Y:S01]  /*4a00*/  @!P1 LDC R9, c[0x0][0xb0c] ;  /* 0x0002c300ff099b82 */ /* 0x000e620000000800 */
[----:B--2---:R2:W-:Y:S01]  /*4a10*/  SYNCS.ARRIVE.TRANS64.RED.A1T0 RZ, [R0+URZ], RZ ;  /* 0x000000ff00ff79a7 */ /* 0x0045e200081004ff */
[----:B---3--:R-:W-:Y:S04]  /*4a20*/  LOP3.LUT P4, RZ, R18, 0x1, RZ, 0xc0, !PT ;  /* 0x0000000112ff7812 */ /* 0x008fe8000788c0ff */
[----:B------:R-:W-:Y:S09]  /*4a30*/  P2R R111, PR, RZ, 0x10 ;  /* 0x00000010ff6f7803 */ /* 0x000ff20000000000 */
[----:B------:R-:W-:Y:S02]  /*4a40*/  @P4 MOV R45, R16 ;  /* 0x00000010002d4202 */ /* 0x000fe40000000f00 */
[----:B------:R-:W-:Y:S01]  /*4a50*/  @P4 LOP3.LUT R43, R17, 0xffff, RZ, 0xc0, !PT ;  /* 0x0000ffff112b4812 */ /* 0x000fe200078ec0ff */
[----:B--2-4-:R-:W-:Y:S06]  /*4a60*/  @!P0 BRA `(.L_x_81) ;  /* 0x0000000000a48947 */ /* 0x014fec0003800000 */
[----:B------:R-:W-:Y:S01]  /*4a70*/  IMAD.HI.U32 R24, R98, R39, RZ ;  /* 0x0000002762187227 */ /* 0x000fe200078e00ff */
[----:B------:R-:W-:Y:S02]  /*4a80*/  ISETP.NE.AND P0, PT, R38, 0x1, PT ;  /* 0x000000012600780c */ /* 0x000fe40003f05270 */
[----:B------:R-:W-:Y:S01]  /*4a90*/  ISETP.NE.AND P2, PT, R40, 0x1, PT ;  /* 0x000000012800780c */ /* 0x000fe20003f45270 */
[-C--:B------:R-:W-:Y:S01]  /*4aa0*/  IMAD.HI.U32 R22, R99, R92.reuse, RZ ;  /* 0x0000005c63167227 */ /* 0x080fe200078e00ff */
[----:B------:R-:W-:Y:S02]  /*4ab0*/  SHF.R.U32.HI R23, RZ, R97, R24 ;  /* 0x00000061ff177219 */ /* 0x000fe40000011618 */
[----:B------:R-:W-:Y:S01]  /*4ac0*/  ISETP.NE.AND P3, PT, R42, 0x1, PT ;  /* 0x000000012a00780c */ /* 0x000fe20003f65270 */
[----:B------:R-:W-:Y:S01]  /*4ad0*/  IMAD.HI.U32 R28, R43, R39, RZ ;  /* 0x000000272b1c7227 */ /* 0x000fe200078e00ff */
[----:B------:R-:W-:Y:S02]  /*4ae0*/  SHF.R.U32.HI R22, RZ, R93, R22 ;  /* 0x0000005dff167219 */ /* 0x000fe40000011616 */
[----:B------:R-:W-:Y:S01]  /*4af0*/  SEL R3, R98, R23, !P0 ;  /* 0x0000001762037207 */ /* 0x000fe20004000000 */
[----:B------:R-:W-:Y:S01]  /*4b00*/  IMAD.HI.U32 R26, R45, R92, RZ ;  /* 0x0000005c2d1a7227 */ /* 0x000fe200078e00ff */
[----:B------:R-:W-:Y:S03]  /*4b10*/  SEL R7, R99, R22, !P3 ;  /* 0x0000001663077207 */ /* 0x000fe60005800000 */
[-C--:B------:R-:W-:Y:S01]  /*4b20*/  IMAD.HI.U32 R22, R3, R36.reuse, RZ ;  /* 0x0000002403167227 */ /* 0x080fe200078e00ff */
[----:B------:R-:W-:Y:S03]  /*4b30*/  SHF.R.U32.HI R26, RZ, R93, R26 ;  /* 0x0000005dff1a7219 */ /* 0x000fe6000001161a */
[----:B------:R-:W-:Y:S01]  /*4b40*/  IMAD.HI.U32 R24, R7, R36, RZ ;  /* 0x0000002407187227 */ /* 0x000fe200078e00ff */
[----:B------:R-:W-:Y:S02]  /*4b50*/  @P2 SHF.R.U32.HI R3, RZ, R37, R22 ;  /* 0x00000025ff032219 */ /* 0x000fe40000011616 */
[----:B------:R-:W-:Y:S02]  /*4b60*/  SHF.R.U32.HI R22, RZ, R97, R28 ;  /* 0x00000061ff167219 */ /* 0x000fe4000001161c */
[----:B------:R-:W-:Y:S01]  /*4b70*/  @P2 SHF.R.U32.HI R7, RZ, R37, R24 ;  /* 0x00000025ff072219 */ /* 0x000fe20000011618 */
[C---:B------:R-:W-:Y:S01]  /*4b80*/  IMAD R2, R40.reuse, R3, RZ ;  /* 0x0000000328027224 */ /* 0x040fe200078e02ff */
[----:B------:R-:W-:Y:S02]  /*4b90*/  SEL R5, R43, R22, !P0 ;  /* 0x000000162b057207 */ /* 0x000fe40004000000 */
[----:B------:R-:W-:Y:S01]  /*4ba0*/  SEL R3, R45, R26, !P3 ;  /* 0x0000001a2d037207 */ /* 0x000fe20005800000 */
[----:B------:R-:W-:Y:S01]  /*4bb0*/  IMAD R4, R40, R7, RZ ;  /* 0x0000000728047224 */ /* 0x000fe200078e02ff */
[C---:B------:R-:W-:Y:S01]  /*4bc0*/  ISETP.GE.AND P0, PT, R5.reuse, R2, PT ;  /* 0x000000020500720c */ /* 0x040fe20003f06270 */
[----:B------:R-:W-:Y:S03]  /*4bd0*/  IMAD.HI.U32 R6, R5, R36, RZ ;  /* 0x0000002405067227 */ /* 0x000fe600078e00ff */
[----:B------:R-:W-:Y:S01]  /*4be0*/  ISETP.GE.OR P0, PT, R3, R4, P0 ;  /* 0x000000040300720c */ /* 0x000fe20000706670 */
[----:B------:R-:W-:Y:S01]  /*4bf0*/  IMAD.MOV R4, RZ, RZ, -R3 ;  /* 0x000000ffff047224 */ /* 0x000fe200078e0a03 */
[-C--:B------:R-:W-:Y:S03]  /*4c00*/  SHF.R.U32.HI R6, RZ, R37.reuse, R6 ;  /* 0x00000025ff067219 */ /* 0x080fe60000011606 */
[----:B------:R-:W-:Y:S01]  /*4c10*/  IMAD R45, R42, R4, R45 ;  /* 0x000000042a2d7224 */ /* 0x000fe200078e022d */
[----:B------:R-:W-:Y:S05]  /*4c20*/  SEL R15, R5, R6, !P2 ;  /* 0x00000006050f7207 */ /* 0x000fea0005000000 */
[----:B------:R-:W-:Y:S02]  /*4c30*/  IMAD.MOV R6, RZ, RZ, -R15 ;  /* 0x000000ffff067224 */ /* 0x000fe400078e0a0f */
[C---:B------:R-:W-:Y:S04]  /*4c40*/  @!P0 IMAD.HI.U32 R2, R3.reuse, R36, RZ ;  /* 0x0000002403028227 */ /* 0x040fe800078e00ff */
[----:B------:R-:W-:Y:S01]  /*4c50*/  IMAD R6, R40, R6, R5 ;  /* 0x0000000628067224 */ /* 0x000fe200078e0205 */
[----:B------:R-:W-:Y:S04]  /*4c60*/  @!P0 SHF.R.U32.HI R2, RZ, R37, R2 ;  /* 0x00000025ff028219 */ /* 0x000fe80000011602 */
[----:B------:R-:W-:Y:S02]  /*4c70*/  @!P0 SEL R0, R3, R2, !P2 ;  /* 0x0000000203008207 */ /* 0x000fe40005000000 */
[----:B------:R-:W-:Y:S02]  /*4c80*/  IADD3 R2, PT, PT, -R5, RZ, RZ ;  /* 0x000000ff05027210 */ /* 0x000fe40007ffe1ff */
[----:B------:R-:W-:Y:S01]  /*4c90*/  @!P0 IADD3 R8, PT, PT, R15, -R0, RZ ;  /* 0x800000000f088210 */ /* 0x000fe20007ffe0ff */
[----:B------:R-:W-:Y:S02]  /*4ca0*/  @!P0 IMAD R0, R7, R6, R0 ;  /* 0x0000000607008224 */ /* 0x000fe400078e0200 */
[----:B------:R-:W-:Y:S02]  /*4cb0*/  IMAD R43, R38, R2, R43 ;  /* 0x00000002262b7224 */ /* 0x000fe400078e022b */
[----:B------:R-:W-:Y:S02]  /*4cc0*/  @!P0 IMAD R5, R8, R40, R3 ;  /* 0x0000002808058224 */ /* 0x000fe400078e0203 */
[----:B------:R-:W-:Y:S04]  /*4cd0*/  @!P0 IMAD.MOV.U32 R3, RZ, RZ, R0 ;  /* 0x000000ffff038224 */ /* 0x000fe800078e0000 */
[----:B------:R-:W-:Y:S02]  /*4ce0*/  IMAD R45, R3, R42, R45 ;  /* 0x0000002a032d7224 */ /* 0x000fe400078e022d */
[----:B------:R-:W-:Y:S07]  /*4cf0*/  IMAD R43, R5, R38, R43 ;  /* 0x00000026052b7224 */ /* 0x000fee00078e022b */
.L_x_81:
[----:B-1----:R-:W-:Y:S01]  /*4d00*/  @!P1 ISETP.NE.AND P0, PT, R10, 0x1, PT ;  /* 0x000000010a00980c */ /* 0x002fe20003f05270 */
[----:B------:R-:W-:Y:S01]  /*4d10*/  @!P1 IMAD.HI.U32 R0, R45, R12, RZ ;  /* 0x0000000c2d009227 */ /* 0x000fe200078e00ff */
[----:B------:R-:W-:Y:S01]  /*4d20*/  @!P1 ISETP.NE.AND P2, PT, R9, 0x1, PT ;  /* 0x000000010900980c */ /* 0x000fe20003f45270 */
[----:B------:R-:W-:Y:S01]  /*4d30*/  ULOP3.LUT UP0, URZ, UR48, 0x1b0, URZ, 0xc0, !UPT ;  /* 0x000001b030ff7892 */ /* 0x000fe2000f80c0ff */
[----:B------:R-:W-:Y:S01]  /*4d40*/  R2UR UR42, R21 ;  /* 0x00000000152a72ca */ /* 0x000fe200000e0000 */
[----:B------:R-:W-:Y:S01]  /*4d50*/  @!P1 IMAD.HI.U32 R3, R43, R11, RZ ;  /* 0x0000000b2b039227 */ /* 0x000fe200078e00ff */
[----:B------:R-:W-:Y:S02]  /*4d60*/  @!P1 SHF.R.U32.HI R0, RZ, R13, R0 ;  /* 0x0000000dff009219 */ /* 0x000fe40000011600 */
[----:B------:R-:W-:Y:S01]  /*4d70*/  R2UR UR41, R20 ;  /* 0x00000000142972ca */ /* 0x000fe200000e0000 */
[----:B------:R-:W-:Y:S01]  /*4d80*/  VIADD R112, R112, 0x1 ;  /* 0x0000000170707836 */ /* 0x000fe20000000000 */
[----:B------:R-:W-:Y:S02]  /*4d90*/  @!P1 SHF.R.U32.HI R2, RZ, R14, R3 ;  /* 0x0000000eff029219 */ /* 0x000fe40000011603 */
[----:B------:R-:W-:Y:S02]  /*4da0*/  @!P1 SEL R3, R45, R0, !P2 ;  /* 0x000000002d039207 */ /* 0x000fe40005000000 */
[----:B------:R-:W-:Y:S02]  /*4db0*/  @!P1 SEL R2, R43, R2, !P0 ;  /* 0x000000022b029207 */ /* 0x000fe40004000000 */
[----:B------:R-:W-:Y:S01]  /*4dc0*/  @P4 SHF.R.U32.HI R103, RZ, 0x10, R17 ;  /* 0x00000010ff674819 */ /* 0x000fe20000011611 */
[----:B------:R-:W-:Y:S02]  /*4dd0*/  USHF.L.U32 UR42, UR42, 0x6, URZ ;  /* 0x000000062a2a7899 */ /* 0x000fe400080006ff */
[----:B------:R-:W-:Y:S02]  /*4de0*/  @!P1 IMAD.IADD R0, R2, 0x1, -R3 ;  /* 0x0000000102009824 */ /* 0x000fe400078e0a03 */
[----:B------:R-:W-:Y:S01]  /*4df0*/  @!P1 IMAD.IADD R2, R3, 0x1, -R2 ;  /* 0x0000000103029824 */ /* 0x000fe200078e0a02 */
[----:B------:R-:W-:Y:S01]  /*4e00*/  USHF.L.U32 UR41, UR41, 0x7, URZ ;  /* 0x0000000729297899 */ /* 0x000fe200080006ff */
[----:B------:R-:W-:Y:S02]  /*4e10*/  @!P1 IMAD R45, R0, R9, R45 ;  /* 0x00000009002d9224 */ /* 0x000fe400078e022d */
[----:B------:R-:W-:Y:S01]  /*4e20*/  @!P1 IMAD R43, R2, R10, R43 ;  /* 0x0000000a022b9224 */ /* 0x000fe200078e022b */
[----:B------:R-:W-:Y:S08]  /*4e30*/  BRA.U !UP0, `(.L_x_82) ;  /* 0x0000000108407547 */ /* 0x000ff0000b800000 */
[----:B------:R-:W1:Y:S01]  /*4e40*/  LDCU.64 UR8, c[0x4][0x80] ;  /* 0x01001000ff0877ac */ /* 0x000e620008000a00 */
[----:B------:R-:W-:Y:S01]  /*4e50*/  MOV R3, 0x0 ;  /* 0x0000000000037802 */ /* 0x000fe20000000f00 */
[----:B------:R-:W-:Y:S02]  /*4e60*/  HFMA2 R12, -RZ, RZ, 0, 5.9604644775390625e-08 ;  /* 0x00000001ff0c7431 */ /* 0x000fe400000001ff */
[----:B------:R-:W-:Y:S02]  /*4e70*/  IMAD.MOV.U32 R8, RZ, RZ, 0x70 ;  /* 0x00000070ff087424 */ /* 0x000fe400078e00ff */
[----:B------:R-:W-:Y:S01]  /*4e80*/  IMAD.MOV.U32 R13, RZ, RZ, RZ ;  /* 0x000000ffff0d7224 */ /* 0x000fe200078e00ff */
[----:B------:R-:W2:Y:S01]  /*4e90*/  LDCU.64 UR6, c[0x4][0x88] ;  /* 0x01001100ff0677ac */ /* 0x000ea20008000a00 */
[----:B------:R-:W3:Y:S01]  /*4ea0*/  LDC.64 R2, c[0x4][R3] ;  /* 0x0100000003027b82 */ /* 0x000ee20000000a00 */
[----:B------:R-:W4:Y:S01]  /*4eb0*/  LDCU.64 UR4, c[0x4][0x8] ;  /* 0x01000100ff0477ac */ /* 0x000f220008000a00 */
[----:B-1----:R-:W-:Y:S01]  /*4ec0*/  MOV R5, UR9 ;  /* 0x0000000900057c02 */ /* 0x002fe20008000f00 */
[----:B------:R-:W-:Y:S01]  /*4ed0*/  IMAD.U32 R4, RZ, RZ, UR8 ;  /* 0x00000008ff047e24 */ /* 0x000fe2000f8e00ff */
[----:B--2---:R-:W-:Y:S01]  /*4ee0*/  MOV R7, UR7 ;  /* 0x0000000700077c02 */ /* 0x004fe20008000f00 */
[----:B------:R-:W-:Y:S01]  /*4ef0*/  IMAD.U32 R6, RZ, RZ, UR6 ;  /* 0x00000006ff067e24 */ /* 0x000fe2000f8e00ff */
[----:B----4-:R-:W-:Y:S01]  /*4f00*/  MOV R11, UR5 ;  /* 0x00000005000b7c02 */ /* 0x010fe20008000f00 */
[----:B------:R-:W-:Y:S02]  /*4f10*/  IMAD.U32 R10, RZ, RZ, UR4 ;  /* 0x00000004ff0a7e24 */ /* 0x000fe4000f8e00ff */
[----:B------:R-:W-:Y:S07]  /*4f20*/  LEPC R20, `(.L_x_82) ;  /* 0x000000001014794e */ /* 0x000fee0000000000 */
[----:B---3-5:R-:W-:Y:S05]  /*4f30*/  CALL.ABS.NOINC R2 ;  /* 0x0000000002007343 */ /* 0x028fea0003c00000 */
.L_x_82:
[----:B------:R-:W-:Y:S01]  /*4f40*/  LOP3.LUT P0, RZ, R109, 0x1b0, RZ, 0xc0, !PT ;  /* 0x000001b06dff7812 */ /* 0x000fe2000780c0ff */
[----:B------:R-:W-:Y:S11]  /*4f50*/  BSSY.RECONVERGENT B6, `(.L_x_83) ;  /* 0x0000013000067945 */ /* 0x000ff60003800200 */
[----:B------:R-:W-:Y:S01]  /*4f60*/  @!UPT UIADD3 URZ, UPT, UPT, URZ, URZ, URZ ;  /* 0x000000fffffff290 */ /* 0x000fe2000fffe0ff */
[----:B------:R-:W-:Y:S05]  /*4f70*/  @!P0 BRA `(.L_x_84) ;  /* 0x0000000000408947 */ /* 0x000fea0003800000 */
        /* <DEDUP_REMOVED lines=16> */
.L_x_84:
[----:B------:R-:W-:Y:S05]  /*5080*/  BSYNC.RECONVERGENT B6 ;  /* 0x0000000000067941 */ /* 0x000fea0003800200 */
.L_x_83:
[----:B------:R-:W-:Y:S01]  /*5090*/  ISETP.NE.U32.AND P4, PT, R90, RZ, PT ;  /* 0x000000ff5a00720c */ /* 0x000fe20003f85070 */
[----:B------:R-:W-:Y:S01]  /*50a0*/  UISETP.NE.AND UP2, UPT, UR50, URZ, UPT ;  /* 0x000000ff3200728c */ /* 0x000fe2000bf45270 */
[----:B------:R-:W-:Y:S01]  /*50b0*/  ISETP.NE.U32.AND P2, PT, RZ, UR38, PT ;  /* 0x00000026ff007c0c */ /* 0x000fe2000bf45070 */
[----:B------:R-:W-:Y:S01]  /*50c0*/  UISETP.NE.U32.AND UP1, UPT, UR44, URZ, UPT ;  /* 0x000000ff2c00728c */ /* 0x000fe2000bf25070 */
[----:B------:R-:W-:Y:S01]  /*50d0*/  ISETP.NE.AND.EX P4, PT, R91, RZ, PT, P4 ;  /* 0x000000ff5b00720c */ /* 0x000fe20003f85340 */
[----:B------:R-:W-:Y:S01]  /*50e0*/  UPLOP3.LUT UP0, UPT, UPT, UPT, UPT, 0x40, 0x4 ;  /* 0x000000000004789c */ /* 0x000fe20003f0e870 */
[----:B------:R-:W-:Y:S01]  /*50f0*/  ISETP.NE.AND.EX P2, PT, RZ, UR39, PT, P2 ;  /* 0x00000027ff007c0c */ /* 0x000fe2000bf45320 */
[----:B------:R-:W-:Y:S01]  /*5100*/  UISETP.NE.AND.EX UP1, UPT, UR45, URZ, UPT, UP1 ;  /* 0x000000ff2d00728c */ /* 0x000fe2000bf25310 */
[----:B------:R-:W-:Y:S04]  /*5110*/  PLOP3.LUT P1, PT, PT, PT, UP2, 0x80, 0x8 ;  /* 0x000000000008781c */ /* 0x000fe80003f2f028 */
[----:B------:R-:W-:Y:S06]  /*5120*/  @UP2 UPLOP3.LUT UP0, UPT, UPT, UPT, UP1, 0x80, 0x8 ;  /* 0x000000000008289c */ /* 0x000fec0003f0f010 */
[----:B------:R-:W-:Y:S01]  /*5130*/  PLOP3.LUT P0, PT, PT, PT, UP0, 0x80, 0x8 ;  /* 0x000000000008781c */ /* 0x000fe20003f0f008 */
[----:B------:R-:W-:Y:S01]  /*5140*/  @!UPT UIADD3 URZ, UPT, UPT, URZ, URZ, URZ ;  /* 0x000000fffffff290 */ /* 0x000fe2000fffe0ff */
[----:B------:R-:W-:Y:S11]  /*5150*/  BRA.U !UP1, `(.L_x_85) ;  /* 0x0000000109387547 */ /* 0x000ff6000b800000 */
[----:B------:R-:W-:Y:S01]  /*5160*/  UISETP.NE.U32.AND UP0, UPT, UR38, URZ, UPT ;  /* 0x000000ff2600728c */ /* 0x000fe2000bf05070 */
[----:B------:R-:W-:Y:S02]  /*5170*/  HFMA2 R0, -RZ, RZ, 0, 5.9604644775390625e-08 ;  /* 0x00000001ff007431 */ /* 0x000fe400000001ff */
[----:B------:R-:W-:Y:S01]  /*5180*/  IMAD.MOV.U32 R95, RZ, RZ, 0x1 ;  /* 0x00000001ff5f7424 */ /* 0x000fe200078e00ff */
[----:B------:R-:W-:Y:S06]  /*5190*/  UISETP.NE.AND.EX UP0, UPT, UR39, URZ, UPT, UP0 ;  /* 0x000000ff2700728c */ /* 0x000fec000bf05300 */
[----:B------:R-:W-:Y:S05]  /*51a0*/  PLOP3.LUT P3, PT, PT, PT, UP0, 0x80, 0x8 ;  /* 0x000000000008781c */ /* 0x000fea0003f6f008 */
[----:B------:R-:W1:Y:S01]  /*51b0*/  @UP0 LDCU.64 UR6, c[0x0][0x888] ;  /* 0x00011100ff0607ac */ /* 0x000e620008000a00 */
[----:B------:R-:W-:Y:S07]  /*51c0*/  @UP0 UIMAD UR4, UR36, UR44, URZ ;  /* 0x0000002c240402a4 */ /* 0x000fee000f8e02ff */
[----:B------:R-:W-:Y:S01]  /*51d0*/  @!P3 PRMT R95, R0, 0x7610, R95 ;  /* 0x00007610005fb816 */ /* 0x000fe2000000005f */
[----:B-1----:R-:W-:Y:S03]  /*51e0*/  @UP0 UIMAD.WIDE UR6, UR4, 0x4, UR6 ;  /* 0x00000004040608a5 */ /* 0x002fe6000f8e0206 */
[----:B------:R-:W1:Y:S03]  /*51f0*/  @!UP0 LDCU UR4, c[0x0][0x880] ;  /* 0x00011000ff0487ac */ /* 0x000e660008000800 */
[----:B------:R-:W-:Y:S01]  /*5200*/  IMAD.U32 R2, RZ, RZ, UR6 ;  /* 0x00000006ff027e24 */ /* 0x000fe2000f8e00ff */
[----:B------:R-:W-:Y:S05]  /*5210*/  MOV R3, UR7 ;  /* 0x0000000700037c02 */ /* 0x000fea0008000f00 */
[----:B-----5:R2:W5:Y:S02]  /*5220*/  @P3 LDG.E R49, desc[UR46][R2.64] ;  /* 0x0000002e02313981 */ /* 0x020564000c1e1900 */
[----:B-12---:R-:W-:Y:S02]  /*5230*/  @!P3 IMAD.U32 R49, RZ, RZ, UR4 ;  /* 0x00000004ff31be24 */ /* 0x006fe4000f8e00ff */
.L_x_85:
[----:B------:R-:W-:Y:S05]  /*5240*/  @!P4 BRA `(.L_x_86) ;  /* 0x000000000020c947 */ /* 0x000fea0003800000 */
[----:B------:R-:W-:Y:S04]  /*5250*/  ISETP.NE.U32.AND P3, PT, R88, RZ, PT ;  /* 0x000000ff5800720c */ /* 0x000fe80003f65070 */
[----:B------:R-:W-:Y:S11]  /*5260*/  ISETP.NE.AND.EX P3, PT, R89, RZ, PT, P3 ;  /* 0x000000ff5900720c */ /* 0x000ff60003f65330 */
[----:B------:R-:W-:Y:S02]  /*5270*/  @!UPT UIADD3 URZ, UPT, UPT, URZ, URZ, URZ ;  /* 0x000000fffffff290 */ /* 0x000fe4000fffe0ff */
[----:B------:R-:W1:Y:S01]  /*5280*/  @P3 LDC.64 R2, c[0x0][0x8a8] ;  /* 0x00022a00ff023b82 */ /* 0x000e620000000a00 */
[----:B------:R-:W-:Y:S04]  /*5290*/  @P3 IMAD R0, R90, UR36, RZ ;  /* 0x000000245a003c24 */ /* 0x000fe8000f8e02ff */
[----:B-1----:R-:W-:Y:S05]  /*52a0*/  @P3 IMAD.WIDE R2, R0, 0x4, R2 ;  /* 0x0000000400023825 */ /* 0x002fea00078e0202 */
[----:B-----5:R1:W5:Y:S02]  /*52b0*/  @P3 LDG.E R47, desc[UR46][R2.64] ;  /* 0x0000002e022f3981 */ /* 0x020364000c1e1900 */
[----:B-1----:R-:W2:Y:S02]  /*52c0*/  @!P3 LDC R47, c[0x0][0x8a0] ;  /* 0x00022800ff2fbb82 */ /* 0x002ea40000000800 */
.L_x_86:
[----:B-----5:R-:W-:Y:S01]  /*52d0*/  FSETP.NEU.AND P4, PT, R49, RZ, PT ;  /* 0x000000ff3100720b */ /* 0x020fe20003f8d000 */
[----:B------:R-:W-:Y:S01]  /*52e0*/  BSSY B1, `(.L_x_87) ;  /* 0x0000042000017945 */ /* 0x000fe20003800000 */
[----:B------:R-:W-:Y:S01]  /*52f0*/  SEL R7, RZ, 0xffffffff, P2 ;  /* 0xffffffffff077807 */ /* 0x000fe20001000000 */
[----:B------:R-:W-:Y:S01]  /*5300*/  IMAD.MOV.U32 R115, RZ, RZ, 0x1 ;  /* 0x00000001ff737424 */ /* 0x000fe200078e00ff */
[----:B------:R-:W-:Y:S02]  /*5310*/  LOP3.LUT P3, RZ, R95, 0xff, RZ, 0xc0, !PT ;  /* 0x000000ff5fff7812 */ /* 0x000fe4000786c0ff */
[----:B------:R-:W-:Y:S02]  /*5320*/  CS2R R86, SRZ ;  /* 0x0000000000567805 */ /* 0x000fe4000001ff00 */
[----:B------:R-:W-:Y:S02]  /*5330*/  @P1 SEL R4, RZ, 0xffffffff, P4 ;  /* 0xffffffffff041807 */ /* 0x000fe40002000000 */
[----:B------:R-:W-:Y:S02]  /*5340*/  CS2R R84, SRZ ;  /* 0x0000000000547805 */ /* 0x000fe4000001ff00 */
[----:B------:R-:W-:Y:S02]  /*5350*/  LEA R0, R105, UR49, 0x3 ;  /* 0x0000003169007c11 */ /* 0x000fe4000f8e18ff */
[----:B------:R-:W-:Y:S02]  /*5360*/  CS2R R82, SRZ ;  /* 0x0000000000527805 */ /* 0x000fe4000001ff00 */
[----:B------:R-:W-:Y:S02]  /*5370*/  @P0 SEL R4, R7, R4, !P3 ;  /* 0x0000000407040207 */ /* 0x000fe40005800000 */
[----:B------:R-:W-:Y:S02]  /*5380*/  CS2R R80, SRZ ;  /* 0x0000000000507805 */ /* 0x000fe4000001ff00 */
[----:B------:R-:W-:Y:S02]  /*5390*/  LEA R113, R44, UR49, 0x3 ;  /* 0x000000312c717c11 */ /* 0x000fe4000f8e18ff */
[----:B------:R-:W-:Y:S02]  /*53a0*/  @P1 LOP3.LUT R4, R4, 0x1, RZ, 0xc0, !PT ;  /* 0x0000000104041812 */ /* 0x000fe400078ec0ff */
[----:B------:R-:W-:Y:S02]  /*53b0*/  SHF.L.U32 R2, R107, 0x1f, RZ ;  /* 0x0000001f6b027819 */ /* 0x000fe400000006ff */
[----:B------:R-:W-:Y:S02]  /*53c0*/  ISETP.NE.U32.OR P6, PT, R4, 0x1, !P1 ;  /* 0x000000010400780c */ /* 0x000fe40004fc5470 */
[----:B------:R-:W-:Y:S02]  /*53d0*/  PLOP3.LUT P2, PT, PT, PT, UP1, 0x80, 0x8 ;  /* 0x000000000008781c */ /* 0x000fe40003f4f018 */
[----:B------:R-:W-:Y:S02]  /*53e0*/  LEA.HI R5, R44, R44, RZ, 0x1 ;  /* 0x0000002c2c057211 */ /* 0x000fe400078f08ff */
[----:B------:R-:W-:Y:S02]  /*53f0*/  SEL R4, RZ, 0xffffffff, P4 ;  /* 0xffffffffff047807 */ /* 0x000fe40002000000 */
[----:B------:R-:W-:Y:S01]  /*5400*/  P2R R114, PR, RZ, 0x40 ;  /* 0x00000040ff727803 */ /* 0x000fe20000000000 */
[C---:B------:R-:W-:Y:S01]  /*5410*/  IMAD.SHL.U32 R3, R5.reuse, 0x40, RZ ;  /* 0x0000004005037824 */ /* 0x040fe200078e00ff */
[----:B------:R-:W-:Y:S03]  /*5420*/  LOP3.LUT R5, R5, 0xffe, RZ, 0xc0, !PT ;  /* 0x00000ffe05057812 */ /* 0x000fe600078ec0ff */
[----:B------:R-:W-:Y:S02]  /*5430*/  @P6 SHF.L.U32 R9, R104, 0x1f, RZ ;  /* 0x0000001f68096819 */ /* 0x000fe400000006ff */
[----:B------:R-:W-:Y:S01]  /*5440*/  @P2 SEL R4, R7, R4, !P3 ;  /* 0x0000000407042207 */ /* 0x000fe20005800000 */
[----:B------:R-:W-:Y:S01]  /*5450*/  IMAD.IADD R48, R44, 0x1, -R5 ;  /* 0x000000012c307824 */ /* 0x000fe200078e0a05 */
[----:B------:R-:W1:Y:S01]  /*5460*/  @P6 SYNCS.PHASECHK.TRANS64.TRYWAIT P1, [R0+URZ+0x50], R9 ;  /* 0x00005009000065a7 */ /* 0x000e6200080211ff */
[----:B------:R-:W-:Y:S02]  /*5470*/  LOP3.LUT R3, R3, 0xffffff80, RZ, 0xc0, !PT ;  /* 0xffffff8003037812 */ /* 0x000fe400078ec0ff */
[----:B------:R-:W-:Y:S03]  /*5480*/  LOP3.LUT R4, R4, 0x1, RZ, 0xc0, !PT ;  /* 0x0000000104047812 */ /* 0x000fe600078ec0ff */
[----:B------:R-:W-:Y:S01]  /*5490*/  IMAD.IADD R3, R46, 0x1, R3 ;  /* 0x000000012e037824 */ /* 0x000fe200078e0203 */
[----:B------:R-:W-:Y:S03]  /*54a0*/  ISETP.NE.U32.AND P5, PT, R4, 0x1, PT ;  /* 0x000000010400780c */ /* 0x000fe60003fa5070 */
[----:B------:R-:W-:Y:S01]  /*54b0*/  IMAD R48, R48, 0x100000, R3 ;  /* 0x0010000030307824 */ /* 0x000fe200078e0203 */
[----:B------:R-:W-:Y:S01]  /*54c0*/  P2R R124, PR, RZ, 0x20 ;  /* 0x00000020ff7c7803 */ /* 0x000fe20000000000 */
[----:B------:R3:W4:Y:S01]  /*54d0*/  SYNCS.PHASECHK.TRANS64.TRYWAIT P0, [R113+URZ+0xa0], R2 ;  /* 0x0000a002710075a7 */ /* 0x00072200080011ff */
[----:B-1----:R-:W-:Y:S01]  /*54e0*/  @P6 SEL R115, RZ, 0x1, !P1 ;  /* 0x00000001ff736807 */ /* 0x002fe20004800000 */
[----:B---3--:R-:W-:Y:S06]  /*54f0*/  @!P6 BRA `(.L_x_88) ;  /* 0x000000000080e947 */ /* 0x008fec0003800000 */
[----:B------:R-:W-:Y:S01]  /*5500*/  @P5 IMAD R5, R105, 0x1000, R100 ;  /* 0x0000100069055824 */ /* 0x000fe200078e0264 */
[----:B------:R-:W-:Y:S01]  /*5510*/  ISETP.NE.AND P1, PT, R115, RZ, PT ;  /* 0x000000ff7300720c */ /* 0x000fe20003f25270 */
[----:B------:R-:W-:Y:S01]  /*5520*/  BSSY B0, `(.L_x_89) ;  /* 0x000000b000007945 */ /* 0x000fe20003800000 */
[----:B------:R-:W-:Y:S01]  /*5530*/  CS2R R82, SRZ ;  /* 0x0000000000527805 */ /* 0x000fe2000001ff00 */
[----:B------:R-:W-:Y:S01]  /*5540*/  @P5 VIADD R4, R5, UR49 ;  /* 0x0000003105045c36 */ /* 0x000fe20008000000 */
[----:B------:R-:W-:Y:S02]  /*5550*/  CS2R R80, SRZ ;  /* 0x0000000000507805 */ /* 0x000fe4000001ff00 */
[----:B------:R-:W-:Y:S02]  /*5560*/  CS2R R86, SRZ ;  /* 0x0000000000567805 */ /* 0x000fe4000001ff00 */
[----:B------:R-:W-:Y:S01]  /*5570*/  CS2R R84, SRZ ;  /* 0x0000000000547805 */ /* 0x000fe2000001ff00 */
[----:B------:R-:W-:Y:S04]  /*5580*/  @P5 IMAD R4, R108, -0x10, R4 ;  /* 0xfffffff06c045824 */ /* 0x000fe800078e0204 */
[----:B------:R-:W-:Y:S05]  /*5590*/  @P1 BRA `(.L_x_90) ;  /* 0x00000000000c1947 */ /* 0x000fea0003800000 */
[----:B------:R-:W-:Y:S04]  /*55a0*/  SHF.L.U32 R3, R104, 0x1f, RZ ;  /* 0x0000001f68037819 */ /* 0x000fe800000006ff */
[----:B------:R-:W1:Y:S02]  /*55b0*/  SYNCS.PHASECHK.TRANS64.TRYWAIT P1, [R0+URZ+0x50], R3 ;  /* 0x00005003000075a7 */ /* 0x000e6400080211ff */
[----:B-1----:R-:W-:Y:S05]  /*55c0*/  @!P1 BRA `(.L_x_91) ;  /* 0x0000002400089947 */ /* 0x002fea0003800000 */
.L_x_90:
[----:B------:R-:W-:Y:S05]  /*55d0*/  BSYNC B0 ;  /* 0x0000000000007941 */ /* 0x000fea0003800000 */
.L_x_89:
[----:B------:R-:W-:Y:S01]  /*55e0*/  ISETP.NE.AND P1, PT, R124, RZ, PT ;  /* 0x000000ff7c00720c */ /* 0x000fe20003f25270 */
[----:B-1----:R-:W-:Y:S02]  /*55f0*/  VIADD R3, R0, 0x60 ;  /* 0x0000006000037836 */ /* 0x002fe40000000000 */
[----:B------:R-:W-:Y:S02]  /*5600*/  IMAD.U32 R0, RZ, RZ, UR37 ;  /* 0x00000025ff007e24 */ /* 0x000fe4000f8e00ff */
[----:B------:R-:W-:Y:S03]  /*5610*/  VIADD R105, R105, 0x1 ;  /* 0x0000000169697836 */ /* 0x000fe60000000000 */
[----:B------:R-:W-:Y:S05]  /*5620*/  PRMT R0, R0, 0x654, R3 ;  /* 0x0000065400007816 */ /* 0x000fea0000000003 */
[----:B------:R1:W3:Y:S04]  /*5630*/  @P1 LDS.128 R80, [R5+UR49+0x200] ;  /* 0x0002003105501984 */ /* 0x0002e80008000c00 */
[----:B------:R1:W1:Y:S01]  /*5640*/  @P1 LDS.128 R84, [R4+0x210] ;  /* 0x0002100004541984 */ /* 0x0002620000000c00 */
[C---:B------:R-:W-:Y:S01]  /*5650*/  ISETP.NE.AND P1, PT, R105.reuse, 0x2, PT ;  /* 0x000000026900780c */ /* 0x040fe20003f25270 */
[----:B------:R-:W-:Y:S01]  /*5660*/  @!PT LDS RZ, [RZ] ;  /* 0x00000000fffff984 */ /* 0x000fe20000000800 */
[----:B------:R-:W-:Y:S01]  /*5670*/  @!PT LDS RZ, [RZ] ;  /* 0x00000000fffff984 */ /* 0x000fe20000000800 */
[----:B------:R-:W-:Y:S01]  /*5680*/  @!PT LDS RZ, [RZ] ;  /* 0x00000000fffff984 */ /* 0x000fe20000000800 */
[----:B------:R-:W-:Y:S01]  /*5690*/  @!PT LDS RZ, [RZ] ;  /* 0x00000000fffff984 */ /* 0x000fe20000000800 */
[----:B------:R5:W-:Y:S06]  /*56a0*/  MEMBAR.ALL.CTA ;  /* 0x0000000000007992 */ /* 0x000bec0000008000 */
[----:B-----5:R-:W5:Y:S01]  /*56b0*/  FENCE.VIEW.ASYNC.S ;  /* 0x00000000000073c6 */ /* 0x020f620000000000 */
[----:B------:R-:W-:Y:S02]  /*56c0*/  SEL R3, RZ, 0x1, P1 ;  /* 0x00000001ff037807 */ /* 0x000fe40000800000 */
[----:B------:R-:W-:Y:S02]  /*56d0*/  SEL R105, R105, RZ, P1 ;  /* 0x000000ff69697207 */ /* 0x000fe40000800000 */
[----:B------:R-:W-:Y:S01]  /*56e0*/  LOP3.LUT R104, R104, R3, RZ, 0x3c, !PT ;  /* 0x0000000368687212 */ /* 0x000fe200078e3cff */
[----:B-----5:R1:W-:Y:S06]  /*56f0*/  SYNCS.ARRIVE.TRANS64.RED.A1T0 RZ, [R0+URZ], RZ ;  /* 0x000000ff00ff79a7 */ /* 0x0203ec00081004ff */
.L_x_88:
[----:B------:R-:W-:Y:S05]  /*5700*/  BSYNC B1 ;  /* 0x0000000000017941 */ /* 0x000fea0003800000 */
.L_x_87:
[----:B-1----:R-:W-:Y:S04]  /*5710*/  SHF.R.U32.HI R0, RZ, 0x15, R48 ;  /* 0x00000015ff007819 */ /* 0x002fe80000011630 */
[----:B------:R-:W-:Y:S01]  /*5720*/  LOP3.LUT P1, RZ, R0, 0x3, R101, 0x48, !PT ;  /* 0x0000000300ff7812 */ /* 0x000fe20007824865 */
[----:B------:R-:W-:Y:S01]  /*5730*/  @!UPT UIADD3 URZ, UPT, UPT, URZ, URZ, URZ ;  /* 0x000000fffffff290 */ /* 0x000fe2000fffe0ff */
[----:B----4-:R-:W-:Y:S11]  /*5740*/  @P0 BRA `(.L_x_92) ;  /* 0x0000000000080947 */ /* 0x010ff60003800000 */
[----:B------:R-:W1:Y:S02]  /*5750*/  SYNCS.PHASECHK.TRANS64.TRYWAIT P0, [R113+URZ+0xa0], R2 ;  /* 0x0000a002710075a7 */ /* 0x000e6400080011ff */
[----:B-1----:R-:W-:Y:S05]  /*5760*/  @!P0 BRA `(.L_x_93) ;  /* 0x0000002000b48947 */ /* 0x002fea0003800000 */
.L_x_92:
[----:B------:R-:W-:Y:S05]  /*5770*/  @!P1 BRA `(.L_x_94) ;  /* 0x0000000000409947 */ /* 0x000fea0003800000 */
[----:B------:R-:W4:Y:S01]  /*5780*/  LDCU.64 UR8, c[0x4][0x70] ;  /* 0x01000e00ff0877ac */ /* 0x000f220008000a00 */
[----:B------:R-:W-:Y:S01]  /*5790*/  MOV R3, 0x0 ;  /* 0x0000000000037802 */ /* 0x000fe20000000f00 */
[----:B------:R-:W-:Y:S02]  /*57a0*/  HFMA2 R12, -RZ, RZ, 0, 5.9604644775390625e-08 ;  /* 0x00000001ff0c7431 */ /* 0x000fe400000001ff */
[----:B------:R-:W-:Y:S02]  /*57b0*/  IMAD.MOV.U32 R8, RZ, RZ, 0x192 ;  /* 0x00000192ff087424 */ /* 0x000fe400078e00ff */
[----:B------:R-:W-:Y:S01]  /*57c0*/  IMAD.MOV.U32 R13, RZ, RZ, RZ ;  /* 0x000000ffff0d7224 */ /* 0x000fe200078e00ff */
[----:B------:R-:W5:Y:S01]  /*57d0*/  LDCU.64 UR6, c[0x4][0x78] ;  /* 0x01000f00ff0677ac */ /* 0x000f620008000a00 */
[----:B-1----:R-:W1:Y:S01]  /*57e0*/  LDC.64 R2, c[0x4][R3] ;  /* 0x0100000003027b82 */ /* 0x002e620000000a00 */
[----:B------:R-:W2:Y:S01]  /*57f0*/  LDCU.64 UR4, c[0x4][0x10] ;  /* 0x01000200ff0477ac */ /* 0x000ea20008000a00 */
[----:B----4-:R-:W-:Y:S01]  /*5800*/  MOV R5, UR9 ;  /* 0x0000000900057c02 */ /* 0x010fe20008000f00 */
[----:B------:R-:W-:Y:S01]  /*5810*/  IMAD.U32 R4, RZ, RZ, UR8 ;  /* 0x00000008ff047e24 */ /* 0x000fe2000f8e00ff */
[----:B-----5:R-:W-:Y:S01]  /*5820*/  MOV R7, UR7 ;  /* 0x0000000700077c02 */ /* 0x020fe20008000f00 */
[----:B------:R-:W-:Y:S01]  /*5830*/  IMAD.U32 R6, RZ, RZ, UR6 ;  /* 0x00000006ff067e24 */ /* 0x000fe2000f8e00ff */
[----:B--2---:R-:W-:Y:S01]  /*5840*/  MOV R11, UR5 ;  /* 0x00000005000b7c02 */ /* 0x004fe20008000f00 */
[----:B------:R-:W-:Y:S02]  /*5850*/  IMAD.U32 R10, RZ, RZ, UR4 ;  /* 0x00000004ff0a7e24 */ /* 0x000fe4000f8e00ff */
[----:B------:R-:W-:Y:S07]  /*5860*/  LEPC R20, `(.L_x_94) ;  /* 0x000000001014794e */ /* 0x000fee0000000000 */
[----:B-1-3--:R-:W-:Y:S05]  /*5870*/  CALL.ABS.NOINC R2 ;  /* 0x0000000002007343 */ /* 0x00afea0003c00000 */
.L_x_94:
[-C--:B---3--:R-:W-:Y:S01]  /*5880*/  F2FP.F16.E4M3.UNPACK_B R51, R80.reuse ;  /* 0x00000050ff33723e */ /* 0x088fe200020006ff */
[----:B------:R-:W-:Y:S05]  /*5890*/  WARPSYNC.ALL ;  /* 0x0000000000007948 */ /* 0x000fea0003800000 */
[----:B------:R-:W-:Y:S01]  /*58a0*/  R2UR UR4, R48 ;  /* 0x00000000300472ca */ /* 0x000fe200000e0000 */
[--C-:B------:R-:W-:Y:S01]  /*58b0*/  HADD2.F32 R50, -RZ, R51.reuse.H0_H0 ;  /* 0x20000033ff327230 */ /* 0x100fe20000004100 */
[----:B------:R-:W-:Y:S01]  /*58c0*/  F2FP.F16.E4M3.UNPACK_B R53, R80.H1 ;  /* 0x00000050ff35723e */ /* 0x000fe200030006ff */
[----:B------:R-:W-:Y:S01]  /*58d0*/  HADD2.F32 R51, -RZ, R51.H1_H1 ;  /* 0x30000033ff337230 */ /* 0x000fe20000004100 */
[-C--:B------:R-:W-:Y:S01]  /*58e0*/  F2FP.F16.E4M3.UNPACK_B R55, R81.reuse ;  /* 0x00000051ff37723e */ /* 0x080fe200020006ff */
[----:B------:R-:W-:Y:S01]  /*58f0*/  BSSY.RECONVERGENT B0, `(.L_x_95) ;  /* 0x0000099000007945 */ /* 0x000fe20003800200 */
[----:B------:R-:W-:Y:S01]  /*5900*/  F2FP.F16.E4M3.UNPACK_B R57, R81.H1 ;  /* 0x00000051ff39723e */ /* 0x000fe200030006ff */
[--C-:B------:R-:W-:Y:S01]  /*5910*/  HADD2.F32 R52, -RZ, R53.reuse.H0_H0 ;  /* 0x20000035ff347230 */ /* 0x100fe20000004100 */
[-C--:B------:R-:W-:Y:S01]  /*5920*/  F2FP.F16.E4M3.UNPACK_B R59, R82.reuse ;  /* 0x00000052ff3b723e */ /* 0x080fe200020006ff */
[----:B------:R-:W-:Y:S01]  /*5930*/  HADD2.F32 R54, -RZ, R53.H1_H1 ;  /* 0x30000035ff367230 */ /* 0x000fe20000004100 */
[----:B------:R-:W-:Y:S01]  /*5940*/  F2FP.F16.E4M3.UNPACK_B R61, R82.H1 ;  /* 0x00000052ff3d723e */ /* 0x000fe200030006ff */
[--C-:B------:R-:W-:Y:S01]  /*5950*/  HADD2.F32 R53, -RZ, R55.reuse.H0_H0 ;  /* 0x20000037ff357230 */ /* 0x100fe20000004100 */
[-C--:B------:R-:W-:Y:S01]  /*5960*/  F2FP.F16.E4M3.UNPACK_B R63, R83.reuse ;  /* 0x00000053ff3f723e */ /* 0x080fe200020006ff */
[----:B------:R-:W-:Y:S01]  /*5970*/  LDTM.16dp32bit_t0_t15.x32 R4, tmem[UR4] ;  /* 0x00000004000479ee */ /* 0x000fe20008a80000 */
[----:B------:R-:W2:Y:S01]  /*5980*/  LDTM.16dp32bit_t16_t31.x32 R4, tmem[UR4+0x20] ;  /* 0x00002004000479ee */ /* 0x000ea20008aa0000 */
[----:B------:R-:W-:Y:S01]  /*5990*/  SHF.L.U32 R125, R102, 0x4, RZ ;  /* 0x00000004667d7819 */ /* 0x000fe200000006ff */
[----:B------:R-:W-:Y:S01]  /*59a0*/  HADD2.F32 R56, -RZ, R55.H1_H1 ;  /* 0x30000037ff387230 */ /* 0x000fe20000004100 */
[----:B------:R-:W-:Y:S01]  /*59b0*/  ISETP.NE.AND P6, PT, R114, RZ, PT ;  /* 0x000000ff7200720c */ /* 0x000fe20003fc5270 */
[----:B------:R-:W-:Y:S01]  /*59c0*/  HADD2.F32 R60, -RZ, R59.H1_H1 ;  /* 0x3000003bff3c7230 */ /* 0x000fe20000004100 */
[----:B------:R-:W-:Y:S01]  /*59d0*/  IADD3 R114, PT, PT, R100, UR49, RZ ;  /* 0x0000003164727c10 */ /* 0x000fe2000fffe0ff */
[----:B------:R-:W-:Y:S01]  /*59e0*/  HADD2.F32 R64, -RZ, R63.H1_H1 ;  /* 0x3000003fff407230 */ /* 0x000fe20000004100 */
[----:B------:R-:W-:Y:S01]  /*59f0*/  F2FP.F16.E4M3.UNPACK_B R65, R83.H1 ;  /* 0x00000053ff41723e */ /* 0x000fe200030006ff */
[--C-:B------:R-:W-:Y:S01]  /*5a00*/  HADD2.F32 R55, -RZ, R57.reuse.H0_H0 ;  /* 0x20000039ff377230 */ /* 0x100fe20000004100 */
[----:B------:R-:W-:Y:S01]  /*5a10*/  IADD3 R114, PT, PT, R114, R125, RZ ;  /* 0x0000007d72727210 */ /* 0x000fe20007ffe0ff */
[----:B------:R-:W-:Y:S01]  /*5a20*/  HADD2.F32 R58, -RZ, R57.H1_H1 ;  /* 0x30000039ff3a7230 */ /* 0x000fe20000004100 */
[-C--:B------:R-:W-:Y:S01]  /*5a30*/  F2FP.F16.E4M3.UNPACK_B R67, R84.reuse ;  /* 0x00000054ff43723e */ /* 0x080fe200020006ff */
[----:B------:R-:W-:Y:S01]  /*5a40*/  HADD2.F32 R57, -RZ, R59.H0_H0 ;  /* 0x2000003bff397230 */ /* 0x000fe20000004100 */
[----:B------:R-:W-:Y:S01]  /*5a50*/  F2FP.F16.E4M3.UNPACK_B R69, R84.H1 ;  /* 0x00000054ff45723e */ /* 0x000fe200030006ff */
[----:B------:R-:W-:Y:S01]  /*5a60*/  HADD2.F32 R59, -RZ, R61.H0_H0 ;  /* 0x2000003dff3b7230 */ /* 0x000fe20000004100 */
[-C--:B------:R-:W-:Y:S01]  /*5a70*/  F2FP.F16.E4M3.UNPACK_B R71, R85.reuse ;  /* 0x00000055ff47723e */ /* 0x080fe200020006ff */
[----:B------:R-:W-:Y:S01]  /*5a80*/  HADD2.F32 R68, -RZ, R67.H1_H1 ;  /* 0x30000043ff447230 */ /* 0x000fe20000004100 */
[----:B------:R-:W-:Y:S01]  /*5a90*/  F2FP.F16.E4M3.UNPACK_B R73, R85.H1 ;  /* 0x00000055ff49723e */ /* 0x000fe200030006ff */
[----:B------:R-:W-:Y:S01]  /*5aa0*/  HADD2.F32 R62, -RZ, R61.H1_H1 ;  /* 0x3000003dff3e7230 */ /* 0x000fe20000004100 */
[-C--:B------:R-:W-:Y:S01]  /*5ab0*/  F2FP.F16.E4M3.UNPACK_B R75, R86.reuse ;  /* 0x00000056ff4b723e */ /* 0x080fe200020006ff */
[----:B------:R-:W-:Y:S01]  /*5ac0*/  HADD2.F32 R61, -RZ, R63.H0_H0 ;  /* 0x2000003fff3d7230 */ /* 0x000fe20000004100 */
[----:B------:R-:W-:Y:S01]  /*5ad0*/  F2FP.F16.E4M3.UNPACK_B R77, R86.H1 ;  /* 0x00000056ff4d723e */ /* 0x000fe200030006ff */
[----:B------:R-:W-:Y:S01]  /*5ae0*/  HADD2.F32 R72, -RZ, R71.H1_H1 ;  /* 0x30000047ff487230 */ /* 0x000fe20000004100 */
[----:B------:R-:W-:Y:S01]  /*5af0*/  F2FP.F16.E4M3.UNPACK_B R79, R87.H1 ;  /* 0x00000057ff4f723e */ /* 0x000fe200030006ff */
[C---:B--2---:R-:W-:Y:S01]  /*5b00*/  FMUL R0, R47.reuse, R4 ;  /* 0x000000042f007220 */ /* 0x044fe20000400000 */
[C---:B-1----:R-:W-:Y:S01]  /*5b10*/  FMUL R2, R47.reuse, R5 ;  /* 0x000000052f027220 */ /* 0x042fe20000400000 */
[C---:B------:R-:W-:Y:S01]  /*5b20*/  FMUL R4, R47.reuse, R8 ;  /* 0x000000082f047220 */ /* 0x040fe20000400000 */
[----:B------:R-:W-:Y:S01]  /*5b30*/  FMUL R5, R47, R9 ;  /* 0x000000092f057220 */ /* 0x000fe20000400000 */
[C---:B------:R-:W-:Y:S01]  /*5b40*/  FFMA R0, R49.reuse, R50, R0 ;  /* 0x0000003231007223 */ /* 0x040fe20000000000 */
[----:B------:R-:W-:Y:S01]  /*5b50*/  FFMA R2, R49, R51, R2 ;  /* 0x0000003331027223 */ /* 0x000fe20000000002 */
[C---:B------:R-:W-:Y:S01]  /*5b60*/  FMUL R8, R47.reuse, R12 ;  /* 0x0000000c2f087220 */ /* 0x040fe20000400000 */
[C---:B------:R-:W-:Y:S01]  /*5b70*/  FMUL R9, R47.reuse, R13 ;  /* 0x0000000d2f097220 */ /* 0x040fe20000400000 */
[C---:B------:R-:W-:Y:S01]  /*5b80*/  FMUL R12, R47.reuse, R16 ;  /* 0x000000102f0c7220 */ /* 0x040fe20000400000 */
[C---:B------:R-:W-:Y:S01]  /*5b90*/  FMUL R13, R47.reuse, R17 ;  /* 0x000000112f0d7220 */ /* 0x040fe20000400000 */
[C---:B------:R-:W-:Y:S01]  /*5ba0*/  FMUL R16, R47.reuse, R20 ;  /* 0x000000142f107220 */ /* 0x040fe20000400000 */
[C---:B------:R-:W-:Y:S01]  /*5bb0*/  FMUL R17, R47.reuse, R21 ;  /* 0x000000152f117220 */ /* 0x040fe20000400000 */
[C---:B------:R-:W-:Y:S01]  /*5bc0*/  FMUL R20, R47.reuse, R24 ;  /* 0x000000182f147220 */ /* 0x040fe20000400000 */
[C---:B------:R-:W-:Y:S01]  /*5bd0*/  FMUL R21, R47.reuse, R25 ;  /* 0x000000192f157220 */ /* 0x040fe20000400000 */
[----:B------:R-:W-:Y:S02]  /*5be0*/  HADD2.F32 R76, -RZ, R75.H1_H1 ;  /* 0x3000004bff4c7230 */ /* 0x000fe40000004100 */
[C---:B------:R-:W-:Y:S01]  /*5bf0*/  FMUL R24, R47.reuse, R28 ;  /* 0x0000001c2f187220 */ /* 0x040fe20000400000 */
[C---:B------:R-:W-:Y:S01]  /*5c00*/  FMUL R25, R47.reuse, R29 ;  /* 0x0000001d2f197220 */ /* 0x040fe20000400000 */
[C---:B------:R-:W-:Y:S01]  /*5c10*/  FMUL R28, R47.reuse, R32 ;  /* 0x000000202f1c7220 */ /* 0x040fe20000400000 */
[C---:B------:R-:W-:Y:S01]  /*5c20*/  FMUL R29, R47.reuse, R33 ;  /* 0x000000212f1d7220 */ /* 0x040fe20000400000 */
[C---:B------:R-:W-:Y:S01]  /*5c30*/  FMUL R3, R47.reuse, R6 ;  /* 0x000000062f037220 */ /* 0x040fe20000400000 */
[C---:B------:R-:W-:Y:S01]  /*5c40*/  FMUL R7, R47.reuse, R7 ;  /* 0x000000072f077220 */ /* 0x040fe20000400000 */
[C---:B------:R-:W-:Y:S01]  /*5c50*/  FMUL R6, R47.reuse, R10 ;  /* 0x0000000a2f067220 */ /* 0x040fe20000400000 */
[----:B------:R-:W-:Y:S01]  /*5c60*/  FMUL R11, R47, R11 ;  /* 0x0000000b2f0b7220 */ /* 0x000fe20000400000 */
[C---:B------:R-:W-:Y:S01]  /*5c70*/  FFMA R3, R49.reuse, R52, R3 ;  /* 0x0000003431037223 */ /* 0x040fe20000000003 */
[C---:B------:R-:W-:Y:S01]  /*5c80*/  FFMA R7, R49.reuse, R54, R7 ;  /* 0x0000003631077223 */ /* 0x040fe20000000007 */
[C---:B------:R-:W-:Y:S01]  /*5c90*/  FFMA R4, R49.reuse, R53, R4 ;  /* 0x0000003531047223 */ /* 0x040fe20000000004 */
[----:B------:R-:W-:Y:S01]  /*5ca0*/  F2FP.F16.E4M3.UNPACK_B R50, R87 ;  /* 0x00000057ff32723e */ /* 0x000fe200020006ff */
[C---:B------:R-:W-:Y:S01]  /*5cb0*/  FFMA R5, R49.reuse, R56, R5 ;  /* 0x0000003831057223 */ /* 0x040fe20000000005 */
[----:B------:R-:W-:Y:S01]  /*5cc0*/  FFMA R6, R49, R55, R6 ;  /* 0x0000003731067223 */ /* 0x000fe20000000006 */
[----:B------:R-:W-:Y:S01]  /*5cd0*/  F2FP.SATFINITE.E4M3.F32.PACK_AB_MERGE_C R117, R7, R3, RZ ;  /* 0x000000030775723e */ /* 0x000fe200048070ff */
[C---:B------:R-:W-:Y:S01]  /*5ce0*/  FFMA R11, R49.reuse, R58, R11 ;  /* 0x0000003a310b7223 */ /* 0x040fe2000000000b */
[C---:B------:R-:W-:Y:S01]  /*5cf0*/  FFMA R8, R49.reuse, R57, R8 ;  /* 0x0000003931087223 */ /* 0x040fe20000000008 */
[----:B------:R-:W-:Y:S01]  /*5d00*/  ISETP.NE.AND P0, PT, R110, RZ, PT ;  /* 0x000000ff6e00720c */ /* 0x000fe20003f05270 */
[----:B------:R-:W-:Y:S01]  /*5d10*/  FFMA R9, R49, R60, R9 ;  /* 0x0000003c31097223 */ /* 0x000fe20000000009 */
[----:B------:R-:W-:Y:S01]  /*5d20*/  F2FP.SATFINITE.E4M3.F32.PACK_AB_MERGE_C R116, R2, R0, R117 ;  /* 0x000000000274723e */ /* 0x000fe20004807075 */
[--C-:B------:R-:W-:Y:S01]  /*5d30*/  HADD2.F32 R51, -RZ, R50.reuse.H0_H0 ;  /* 0x20000032ff337230 */ /* 0x100fe20000004100 */
[----:B------:R-:W-:Y:S01]  /*5d40*/  F2FP.SATFINITE.E4M3.F32.PACK_AB_MERGE_C R117, R11, R6, RZ ;  /* 0x000000060b75723e */ /* 0x000fe200048070ff */
[----:B------:R-:W-:Y:S02]  /*5d50*/  HADD2.F32 R50, -RZ, R50.H1_H1 ;  /* 0x30000032ff327230 */ /* 0x000fe40000004100 */
[C---:B------:R-:W-:Y:S01]  /*5d60*/  FMUL R10, R47.reuse, R14 ;  /* 0x0000000e2f0a7220 */ /* 0x040fe20000400000 */
[----:B------:R-:W-:Y:S01]  /*5d70*/  FMUL R15, R47, R15 ;  /* 0x0000000f2f0f7220 */ /* 0x000fe20000400000 */
[--C-:B------:R-:W-:Y:S01]  /*5d80*/  HADD2.F32 R63, -RZ, R65.reuse.H0_H0 ;  /* 0x20000041ff3f7230 */ /* 0x100fe20000004100 */
[----:B------:R-:W-:Y:S01]  /*5d90*/  F2FP.SATFINITE.E4M3.F32.PACK_AB_MERGE_C R117, R5, R4, R117 ;  /* 0x000000040575723e */ /* 0x000fe20004807075 */
[C---:B------:R-:W-:Y:S01]  /*5da0*/  FFMA R10, R49.reuse, R59, R10 ;  /* 0x0000003b310a7223 */ /* 0x040fe2000000000a */
[C---:B------:R-:W-:Y:S01]  /*5db0*/  FFMA R15, R49.reuse, R62, R15 ;  /* 0x0000003e310f7223 */ /* 0x040fe2000000000f */
[C---:B------:R-:W-:Y:S01]  /*5dc0*/  FFMA R12, R49.reuse, R61, R12 ;  /* 0x0000003d310c7223 */ /* 0x040fe2000000000c */
[----:B------:R-:W-:Y:S01]  /*5dd0*/  FFMA R13, R49, R64, R13 ;  /* 0x00000040310d7223 */ /* 0x000fe2000000000d */
[----:B------:R-:W-:Y:S02]  /*5de0*/  HADD2.F32 R66, -RZ, R65.H1_H1 ;  /* 0x30000041ff427230 */ /* 0x000fe40000004100 */
[C---:B------:R-:W-:Y:S01]  /*5df0*/  FMUL R14, R47.reuse, R18 ;  /* 0x000000122f0e7220 */ /* 0x040fe20000400000 */
[----:B------:R-:W-:Y:S02]  /*5e00*/  HADD2.F32 R65, -RZ, R67.H0_H0 ;  /* 0x20000043ff417230 */ /* 0x000fe40000004100 */
[----:B------:R-:W-:Y:S01]  /*5e10*/  FMUL R19, R47, R19 ;  /* 0x000000132f137220 */ /* 0x000fe20000400000 */
[--C-:B------:R-:W-:Y:S02]  /*5e20*/  HADD2.F32 R67, -RZ, R69.reuse.H0_H0 ;  /* 0x20000045ff437230 */ /* 0x100fe40000004100 */
[----:B------:R-:W-:Y:S01]  /*5e30*/  FFMA R14, R49, R63, R14 ;  /* 0x0000003f310e7223 */ /* 0x000fe2000000000e */
[----:B------:R-:W-:Y:S02]  /*5e40*/  HADD2.F32 R70, -RZ, R69.H1_H1 ;  /* 0x30000045ff467230 */ /* 0x000fe40000004100 */
[----:B------:R-:W-:Y:S01]  /*5e50*/  FMUL R18, R47, R22 ;  /* 0x000000162f127220 */ /* 0x000fe20000400000 */
[----:B------:R-:W-:Y:S02]  /*5e60*/  HADD2.F32 R69, -RZ, R71.H0_H0 ;  /* 0x20000047ff457230 */ /* 0x000fe40000004100 */
[----:B------:R-:W-:Y:S01]  /*5e70*/  FFMA R19, R49, R66, R19 ;  /* 0x0000004231137223 */ /* 0x000fe20000000013 */
[----:B------:R-:W-:Y:S01]  /*5e80*/  FMUL R23, R47, R23 ;  /* 0x000000172f177220 */ /* 0x000fe20000400000 */
[C---:B------:R-:W-:Y:S01]  /*5e90*/  FFMA R16, R49.reuse, R65, R16 ;  /* 0x0000004131107223 */ /* 0x040fe20000000010 */
[C---:B------:R-:W-:Y:S01]  /*5ea0*/  FFMA R17, R49.reuse, R68, R17 ;  /* 0x0000004431117223 */ /* 0x040fe20000000011 */
        /* <DEDUP_REMOVED lines=23> */
[----:B------:R-:W-:Y:S01]  /*6020*/  F2FP.SATFINITE.E4M3.F32.PACK_AB_MERGE_C R118, R15, R10, RZ ;  /* 0x0000000a0f76723e */ /* 0x000fe200048070ff */
[----:B------:R-:W-:Y:S01]  /*6030*/  FFMA R28, R49, R51, R28 ;  /* 0x00000033311c7223 */ /* 0x000fe2000000001c */
[----:B------:R-:W-:Y:S01]  /*6040*/  F2FP.SATFINITE.E4M3.F32.PACK_AB_MERGE_C R119, R19, R14, RZ ;  /* 0x0000000e1377723e */ /* 0x000fe200048070ff */
[C---:B------:R-:W-:Y:S01]  /*6050*/  FFMA R29, R49.reuse, R50, R29 ;  /* 0x00000032311d7223 */ /* 0x040fe2000000001d */
[C---:B------:R-:W-:Y:S01]  /*6060*/  FFMA R30, R49.reuse, R77, R30 ;  /* 0x0000004d311e7223 */ /* 0x040fe2000000001e */
[----:B------:R-:W-:Y:S01]  /*6070*/  FFMA R35, R49, R52, R35 ;  /* 0x0000003431237223 */ /* 0x000fe20000000023 */
[----:B------:R-:W-:Y:S02]  /*6080*/  F2FP.SATFINITE.E4M3.F32.PACK_AB_MERGE_C R118, R9, R8, R118 ;  /* 0x000000080976723e */ /* 0x000fe40004807076 */
[----:B------:R-:W-:Y:S02]  /*6090*/  F2FP.SATFINITE.E4M3.F32.PACK_AB_MERGE_C R119, R13, R12, R119 ;  /* 0x0000000c0d77723e */ /* 0x000fe40004807077 */
[----:B------:R-:W-:Y:S02]  /*60a0*/  F2FP.SATFINITE.E4M3.F32.PACK_AB_MERGE_C R120, R23, R18, RZ ;  /* 0x000000121778723e */ /* 0x000fe400048070ff */
[----:B------:R-:W-:Y:S01]  /*60b0*/  F2FP.SATFINITE.E4M3.F32.PACK_AB_MERGE_C R121, R27, R22, RZ ;  /* 0x000000161b79723e */ /* 0x000fe200048070ff */
[----:B------:R1:W-:Y:S01]  /*60c0*/  STS.128 [R100+UR49+0x2200], R116 ;  /* 0x0022007464007988 */ /* 0x0003e20008000c31 */
[----:B------:R-:W-:Y:S02]  /*60d0*/  F2FP.SATFINITE.E4M3.F32.PACK_AB_MERGE_C R122, R31, R26, RZ ;  /* 0x0000001a1f7a723e */ /* 0x000fe400048070ff */
[----:B------:R-:W-:Y:S02]  /*60e0*/  F2FP.SATFINITE.E4M3.F32.PACK_AB_MERGE_C R123, R35, R30, RZ ;  /* 0x0000001e237b723e */ /* 0x000fe400048070ff */
[----:B------:R-:W-:Y:S02]  /*60f0*/  F2FP.SATFINITE.E4M3.F32.PACK_AB_MERGE_C R120, R17, R16, R120 ;  /* 0x000000101178723e */ /* 0x000fe40004807078 */
[----:B------:R-:W-:Y:S02]  /*6100*/  F2FP.SATFINITE.E4M3.F32.PACK_AB_MERGE_C R121, R21, R20, R121 ;  /* 0x000000141579723e */ /* 0x000fe40004807079 */
[----:B------:R-:W-:Y:S02]  /*6110*/  F2FP.SATFINITE.E4M3.F32.PACK_AB_MERGE_C R122, R25, R24, R122 ;  /* 0x00000018197a723e */ /* 0x000fe4000480707a */
[----:B------:R-:W-:Y:S02]  /*6120*/  F2FP.SATFINITE.E4M3.F32.PACK_AB_MERGE_C R123, R29, R28, R123 ;  /* 0x0000001c1d7b723e */ /* 0x000fe4000480707b */
[----:B------:R-:W-:Y:S02]  /*6130*/  LEA R32, R105, UR49, 0x3 ;  /* 0x0000003169207c11 */ /* 0x000fe4000f8e18ff */
[----:B------:R-:W-:Y:S01]  /*6140*/  @P6 SHF.L.U32 R33, R104, 0x1f, RZ ;  /* 0x0000001f68216819 */ /* 0x000fe200000006ff */
[----:B------:R1:W-:Y:S01]  /*6150*/  STS.128 [R114+0x2210], R120 ;  /* 0x0022107872007388 */ /* 0x0003e20000000c00 */
[----:B------:R-:W-:Y:S01]  /*6160*/  @!PT LDS RZ, [RZ] ;  /* 0x00000000fffff984 */ /* 0x000fe20000000800 */
[----:B------:R-:W-:Y:S01]  /*6170*/  @!PT LDS RZ, [RZ] ;  /* 0x00000000fffff984 */ /* 0x000fe20000000800 */
[----:B------:R-:W-:Y:S01]  /*6180*/  @!PT LDS RZ, [RZ] ;  /* 0x00000000fffff984 */ /* 0x000fe20000000800 */
[----:B------:R-:W-:Y:S01]  /*6190*/  @!PT LDS RZ, [RZ] ;  /* 0x00000000fffff984 */ /* 0x000fe20000000800 */
[----:B------:R2:W-:Y:S07]  /*61a0*/  MEMBAR.ALL.CTA ;  /* 0x0000000000007992 */ /* 0x0005ee0000008000 */
[----:B--2---:R-:W2:Y:S02]  /*61b0*/  FENCE.VIEW.ASYNC.S ;  /* 0x00000000000073c6 */ /* 0x004ea40000000000 */
[----:B--2---:R-:W-:Y:S06]  /*61c0*/  BAR.SYNC.DEFER_BLOCKING 0x1, 0x80 ;  /* 0x0042000000007b1d */ /* 0x004fec0000010000 */
[----:B------:R-:W-:Y:S05]  /*61d0*/  @P0 BRA `(.L_x_96) ;  /* 0x0000000000280947 */ /* 0x000fea0003800000 */
[----:B------:R-:W-:Y:S02]  /*61e0*/  UIADD3 UR4, UPT, UPT, UR49, 0x2200, URZ ;  /* 0x0000220031047890 */ /* 0x000fe4000fffe0ff */
[----:B------:R-:W-:Y:S01]  /*61f0*/  UIADD3 UR6, UP0, UPT, UR52, 0x680, URZ ;  /* 0x0000068034067890 */ /* 0x000fe2000ff1e0ff */
[----:B------:R-:W-:Y:S03]  /*6200*/  UMOV UR43, UR36 ;  /* 0x00000024002b7c82 */ /* 0x000fe60008000000 */
[----:B------:R-:W-:Y:S01]  /*6210*/  MOV R109, UR4 ;  /* 0x00000004006d7c02 */ /* 0x000fe20008000f00 */
[----:B------:R-:W-:Y:S03]  /*6220*/  UIADD3.X UR7, UPT, UPT, URZ, UR53, URZ, UP0, !UPT ;  /* 0x00000035ff077290 */ /* 0x000fe600087fe4ff */
[----:B------:R-:W-:Y:S11]  /*6230*/  R2UR UR40, R109 ;  /* 0x000000006d2872ca */ /* 0x000ff600000e0000 */
[----:B------:R-:W-:Y:S02]  /*6240*/  @!UPT UIADD3 URZ, UPT, UPT, URZ, URZ, URZ ;  /* 0x000000fffffff290 */ /* 0x000fe4000fffe0ff */
[----:B------:R2:W-:Y:S01]  /*6250*/  UTMASTG.3D [UR40], [UR6] ;  /* 0x00000028060073b5 */ /* 0x0005e20008010000 */
[----:B------:R0:W-:Y:S01]  /*6260*/  UTMACMDFLUSH ;  /* 0x00000000000079b7 */ /* 0x0001e20000000000 */
[----:B--2---:R-:W-:Y:S04]  /*6270*/  DEPBAR.LE SB0, 0x1 ;  /* 0x000080400000791a */ /* 0x004fe80000000000 */
.L_x_96:
[----:B------:R-:W-:Y:S05]  /*6280*/  BSYNC.RECONVERGENT B0 ;  /* 0x0000000000007941 */ /* 0x000fea0003800200 */
.L_x_95:
[----:B------:R-:W-:Y:S06]  /*6290*/  BAR.SYNC.DEFER_BLOCKING 0x1, 0x80 ;  /* 0x0042000000007b1d */ /* 0x000fec0000010000 */
[----:B------:R-:W2:Y:S01]  /*62a0*/  @P6 SYNCS.PHASECHK.TRANS64.TRYWAIT P0, [R32+URZ+0x50], R33 ;  /* 0x00005021200065a7 */ /* 0x000ea200080011ff */
[----:B------:R-:W-:Y:S01]  /*62b0*/  BSSY B1, `(.L_x_97) ;  /* 0x0000020000017945 */ /* 0x000fe20003800000 */
[----:B--2---:R-:W-:Y:S03]  /*62c0*/  @P6 SEL R115, RZ, 0x1, !P0 ;  /* 0x00000001ff736807 */ /* 0x004fe60004000000 */
[----:B------:R-:W-:Y:S05]  /*62d0*/  @!P6 BRA `(.L_x_98) ;  /* 0x000000000074e947 */ /* 0x000fea0003800000 */
[----:B------:R-:W-:Y:S01]  /*62e0*/  ISETP.NE.AND P1, PT, R124, RZ, PT ;  /* 0x000000ff7c00720c */ /* 0x000fe20003f25270 */
[----:B------:R-:W-:Y:S01]  /*62f0*/  BSSY B0, `(.L_x_99) ;  /* 0x0000009000007945 */ /* 0x000fe20003800000 */
[----:B------:R-:W-:Y:S11]  /*6300*/  ISETP.NE.AND P0, PT, R115, RZ, PT ;  /* 0x000000ff7300720c */ /* 0x000ff60003f05270 */
[----:B------:R-:W-:Y:S05]  /*6310*/  @P1 IMAD R0, R105, 0x1000, R100 ;  /* 0x0000100069001824 */ /* 0x000fea00078e0264 */
[----:B------:R-:W-:Y:S05]  /*6320*/  @P1 IADD3 R2, PT, PT, R0, UR49, RZ ;  /* 0x0000003100021c10 */ /* 0x000fea000fffe0ff */
[----:B------:R-:W-:Y:S01]  /*6330*/  @P1 IMAD.IADD R2, R2, 0x1, R125 ;  /* 0x0000000102021824 */ /* 0x000fe200078e027d */
[----:B------:R-:W-:Y:S06]  /*6340*/  @P0 BRA `(.L_x_100) ;  /* 0x00000000000c0947 */ /* 0x000fec0003800000 */
[----:B------:R-:W-:Y:S04]  /*6350*/  SHF.L.U32 R3, R104, 0x1f, RZ ;  /* 0x0000001f68037819 */ /* 0x000fe800000006ff */
[----:B------:R-:W2:Y:S02]  /*6360*/  SYNCS.PHASECHK.TRANS64.TRYWAIT P0, [R32+URZ+0x50], R3 ;  /* 0x00005003200075a7 */ /* 0x000ea400080011ff */
[----:B--2---:R-:W-:Y:S05]  /*6370*/  @!P0 BRA `(.L_x_101) ;  /* 0x0000001400c48947 */ /* 0x004fea0003800000 */
.L_x_100:
[----:B------:R-:W-:Y:S05]  /*6380*/  BSYNC B0 ;  /* 0x0000000000007941 */ /* 0x000fea0003800000 */
.L_x_99:
[----:B------:R-:W-:Y:S01]  /*6390*/  ISETP.NE.AND P0, PT, R124, RZ, PT ;  /* 0x000000ff7c00720c */ /* 0x000fe20003f05270 */
[----:B--2---:R-:W-:Y:S02]  /*63a0*/  VIADD R32, R32, 0x60 ;  /* 0x0000006020207836 */ /* 0x004fe40000000000 */
[----:B------:R-:W-:Y:S02]  /*63b0*/  IMAD.U32 R3, RZ, RZ, UR37 ;  /* 0x00000025ff037e24 */ /* 0x000fe4000f8e00ff */
[----:B------:R-:W-:Y:S03]  /*63c0*/  VIADD R105, R105, 0x1 ;  /* 0x0000000169697836 */ /* 0x000fe60000000000 */
[----:B------:R-:W-:Y:S05]  /*63d0*/  PRMT R3, R3, 0x654, R32 ;  /* 0x0000065403037816 */ /* 0x000fea0000000020 */
[----:B------:R2:W3:Y:S04]  /*63e0*/  @P0 LDS.128 R80, [R0+UR49+0x200] ;  /* 0x0002003100500984 */ /* 0x0004e80008000c00 */
[----:B------:R2:W4:Y:S01]  /*63f0*/  @P0 LDS.128 R84, [R2+0x210] ;  /* 0x0002100002540984 */ /* 0x0005220000000c00 */
[C---:B------:R-:W-:Y:S01]  /*6400*/  ISETP.NE.AND P0, PT, R105.reuse, 0x2, PT ;  /* 0x000000026900780c */ /* 0x040fe20003f05270 */
[----:B------:R-:W-:Y:S01]  /*6410*/  @!PT LDS RZ, [RZ] ;  /* 0x00000000fffff984 */ /* 0x000fe20000000800 */
[----:B------:R-:W-:Y:S01]  /*6420*/  @!PT LDS RZ, [RZ] ;  /* 0x00000000fffff984 */ /* 0x000fe20000000800 */
[----:B------:R-:W-:Y:S01]  /*6430*/  @!PT LDS RZ, [RZ] ;  /* 0x00000000fffff984 */ /* 0x000fe20000000800 */
[----:B------:R-:W-:Y:S01]  /*6440*/  @!PT LDS RZ, [RZ] ;  /* 0x00000000fffff984 */ /* 0x000fe20000000800 */
[----:B------:R5:W-:Y:S06]  /*6450*/  MEMBAR.ALL.CTA ;  /* 0x0000000000007992 */ /* 0x000bec0000008000 */
[----:B-----5:R-:W5:Y:S01]  /*6460*/  FENCE.VIEW.ASYNC.S ;  /* 0x00000000000073c6 */ /* 0x020f620000000000 */
[----:B------:R-:W-:Y:S01]  /*6470*/  SEL R105, R105, RZ, P0 ;  /* 0x000000ff69697207 */ /* 0x000fe20000000000 */
[----:B-----5:R5:W-:Y:S02]  /*6480*/  SYNCS.ARRIVE.TRANS64.RED.A1T0 RZ, [R3+URZ], RZ ;  /* 0x000000ff03ff79a7 */ /* 0x020be400081004ff */
[----:B-----5:R-:W-:Y:S04]  /*6490*/  SEL R3, RZ, 0x1, P0 ;  /* 0x00000001ff037807 */ /* 0x020fe80000000000 */
[----:B--23--:R-:W-:Y:S02]  /*64a0*/  LOP3.LUT R104, R104, R3, RZ, 0x3c, !PT ;  /* 0x0000000368687212 */ /* 0x00cfe400078e3cff */
.L_x_98:
[----:B------:R-:W-:Y:S05]  /*64b0*/  BSYNC B1 ;  /* 0x0000000000017941 */ /* 0x000fea0003800000 */
.L_x_97:
[----:B------:R-:W-:Y:S05]  /*64c0*/  VIADD R0, R48, 0x40 ;  /* 0x0000004030007836 */ /* 0x000fea0000000000 */
[----:B------:R-:W-:Y:S04]  /*64d0*/  SHF.R.U32.HI R0, RZ, 0x15, R0 ;  /* 0x00000015ff007819 */ /* 0x000fe80000011600 */
[----:B------:R-:W-:Y:S11]  /*64e0*/  LOP3.LUT P0, RZ, R0, 0x3, R101, 0x48, !PT ;  /* 0x0000000300ff7812 */ /* 0x000ff60007804865 */
[----:B------:R-:W-:Y:S02]  /*64f0*/  @!UPT UIADD3 URZ, UPT, UPT, URZ, URZ, URZ ;  /* 0x000000fffffff290 */ /* 0x000fe4000fffe0ff */
[----:B------:R-:W-:Y:S05]  /*6500*/  @!P0 BRA `(.L_x_102) ;  /* 0x0000000000408947 */ /* 0x000fea0003800000 */
[----:B------:R-:W2:Y:S01]  /*6510*/  LDCU.64 UR8, c[0x4][0x70] ;  /* 0x01000e00ff0877ac */ /* 0x000ea20008000a00 */
[----:B------:R-:W-:Y:S01]  /*6520*/  MOV R3, 0x0 ;  /* 0x0000000000037802 */ /* 0x000fe20000000f00 */
[----:B------:R-:W-:Y:S02]  /*6530*/  HFMA2 R12, -RZ, RZ, 0, 5.9604644775390625e-08 ;  /* 0x00000001ff0c7431 */ /* 0x000fe400000001ff */
[----:B------:R-:W-:Y:S02]  /*6540*/  IMAD.MOV.U32 R8, RZ, RZ, 0x192 ;  /* 0x00000192ff087424 */ /* 0x000fe400078e00ff */
[----:B------:R-:W-:Y:S01]  /*6550*/  IMAD.MOV.U32 R13, RZ, RZ, RZ ;  /* 0x000000ffff0d7224 */ /* 0x000fe200078e00ff */
[----:B------:R-:W3:Y:S01]  /*6560*/  LDCU.64 UR6, c[0x4][0x78] ;  /* 0x01000f00ff0677ac */ /* 0x000ee20008000a00 */
[----:B------:R-:W1:Y:S01]  /*6570*/  LDC.64 R2, c[0x4][R3] ;  /* 0x0100000003027b82 */ /* 0x000e620000000a00 */
[----:B------:R-:W5:Y:S01]  /*6580*/  LDCU.64 UR4, c[0x4][0x10] ;  /* 0x01000200ff0477ac */ /* 0x000f620008000a00 */
[----:B--2---:R-:W-:Y:S01]  /*6590*/  MOV R5, UR9 ;  /* 0x0000000900057c02 */ /* 0x004fe20008000f00 */
[----:B------:R-:W-:Y:S01]  /*65a0*/  IMAD.U32 R4, RZ, RZ, UR8 ;  /* 0x00000008ff047e24 */ /* 0x000fe2000f8e00ff */
[----:B---3--:R-:W-:Y:S01]  /*65b0*/  MOV R7, UR7 ;  /* 0x0000000700077c02 */ /* 0x008fe20008000f00 */
[----:B------:R-:W-:Y:S01]  /*65c0*/  IMAD.U32 R6, RZ, RZ, UR6 ;  /* 0x00000006ff067e24 */ /* 0x000fe2000f8e00ff */
[----:B-----5:R-:W-:Y:S01]  /*65d0*/  MOV R11, UR5 ;  /* 0x00000005000b7c02 */ /* 0x020fe20008000f00 */
[----:B------:R-:W-:Y:S02]  /*65e0*/  IMAD.U32 R10, RZ, RZ, UR4 ;  /* 0x00000004ff0a7e24 */ /* 0x000fe4000f8e00ff */
[----:B------:R-:W-:Y:S07]  /*65f0*/  LEPC R20, `(.L_x_102) ;  /* 0x000000001014794e */ /* 0x000fee0000000000 */
[----:B-1--4-:R-:W-:Y:S05]  /*6600*/  CALL.ABS.NOINC R2 ;  /* 0x0000000002007343 */ /* 0x012fea0003c00000 */
.L_x_102:
[----:B------:R-:W-:Y:S01]  /*6610*/  ISETP.NE.AND P0, PT, R110, RZ, PT ;  /* 0x000000ff6e00720c */ /* 0x000fe20003f05270 */
[----:B------:R-:W-:Y:S05]  /*6620*/  WARPSYNC.ALL ;  /* 0x0000000000007948 */ /* 0x000fea0003800000 */
[----:B------:R-:W-:Y:S01]  /*6630*/  R2UR UR4, R48 ;  /* 0x00000000300472ca */ /* 0x000fe200000e0000 */
[----:B------:R-:W-:Y:S01]  /*6640*/  BSSY.RECONVERGENT B0, `(.L_x_103) ;  /* 0x000009c000007945 */ /* 0x000fe20003800200 */
[-C--:B------:R-:W-:Y:S02]  /*6650*/  F2FP.F16.E4M3.UNPACK_B R51, R80.reuse ;  /* 0x00000050ff33723e */ /* 0x080fe400020006ff */
[----:B------:R-:W-:Y:S02]  /*6660*/  F2FP.F16.E4M3.UNPACK_B R80, R80.H1 ;  /* 0x00000050ff50723e */ /* 0x000fe400030006ff */
[-C--:B------:R-:W-:Y:S01]  /*6670*/  F2FP.F16.E4M3.UNPACK_B R55, R81.reuse ;  /* 0x00000051ff37723e */ /* 0x080fe200020006ff */
[--C-:B------:R-:W-:Y:S01]  /*6680*/  HADD2.F32 R50, -RZ, R51.reuse.H0_H0 ;  /* 0x20000033ff327230 */ /* 0x100fe20000004100 */
[----:B------:R-:W-:Y:S01]  /*6690*/  F2FP.F16.E4M3.UNPACK_B R81, R81.H1 ;  /* 0x00000051ff51723e */ /* 0x000fe200030006ff */
[----:B------:R-:W-:Y:S01]  /*66a0*/  HADD2.F32 R52, -RZ, R51.H1_H1 ;  /* 0x30000033ff347230 */ /* 0x000fe20000004100 */
[-C--:B------:R-:W-:Y:S01]  /*66b0*/  F2FP.F16.E4M3.UNPACK_B R59, R82.reuse ;  /* 0x00000052ff3b723e */ /* 0x080fe200020006ff */
[--C-:B------:R-:W-:Y:S01]  /*66c0*/  HADD2.F32 R51, -RZ, R80.reuse.H0_H0 ;  /* 0x20000050ff337230 */ /* 0x100fe20000004100 */
[----:B------:R-:W-:Y:S01]  /*66d0*/  F2FP.F16.E4M3.UNPACK_B R82, R82.H1 ;  /* 0x00000052ff52723e */ /* 0x000fe200030006ff */
[----:B------:R-:W-:Y:S01]  /*66e0*/  LDTM.16dp32bit_t0_t15.x32 R4, tmem[UR4+0x40] ;  /* 0x00004004000479ee */ /* 0x000fe20008a80000 */
[----:B------:R-:W2:Y:S01]  /*66f0*/  LDTM.16dp32bit_t16_t31.x32 R4, tmem[UR4+0x60] ;  /* 0x00006004000479ee */ /* 0x000ea20008aa0000 */
[----:B------:R-:W-:Y:S01]  /*6700*/  NOP ;  /* 0x0000000000007918 */ /* 0x000fe20000000000 */
[--C-:B------:R-:W-:Y:S01]  /*6710*/  HADD2.F32 R53, -RZ, R55.reuse.H0_H0 ;  /* 0x20000037ff357230 */ /* 0x100fe20000004100 */
[----:B------:R-:W-:Y:S01]  /*6720*/  R2UR UR5, R113 ;  /* 0x00000000710572ca */ /* 0x000fe200000e0000 */
[----:B------:R-:W-:Y:S01]  /*6730*/  HADD2.F32 R56, -RZ, R55.H1_H1 ;  /* 0x30000037ff387230 */ /* 0x000fe20000004100 */
[----:B------:R-:W-:Y:S01]  /*6740*/  F2FP.F16.E4M3.UNPACK_B R63, R83 ;  /* 0x00000053ff3f723e */ /* 0x000fe200020006ff */
[--C-:B------:R-:W-:Y:S01]  /*6750*/  HADD2.F32 R57, -RZ, R59.reuse.H0_H0 ;  /* 0x2000003bff397230 */ /* 0x100fe20000004100 */
[----:B----4-:R-:W-:Y:S01]  /*6760*/  F2FP.F16.E4M3.UNPACK_B R67, R84 ;  /* 0x00000054ff43723e */ /* 0x010fe200020006ff */
[----:B------:R-:W-:Y:S01]  /*6770*/  HADD2.F32 R60, -RZ, R59.H1_H1 ;  /* 0x3000003bff3c7230 */ /* 0x000fe20000004100 */
[----:B------:R-:W-:Y:S01]  /*6780*/  F2FP.F16.E4M3.UNPACK_B R71, R85 ;  /* 0x00000055ff47723e */ /* 0x000fe200020006ff */
[--C-:B------:R-:W-:Y:S01]  /*6790*/  HADD2.F32 R61, -RZ, R63.reuse.H0_H0 ;  /* 0x2000003fff3d7230 */ /* 0x100fe20000004100 */
[----:B------:R-:W-:Y:S01]  /*67a0*/  F2FP.F16.E4M3.UNPACK_B R75, R86 ;  /* 0x00000056ff4b723e */ /* 0x000fe200020006ff */
[----:B------:R-:W-:Y:S01]  /*67b0*/  HADD2.F32 R64, -RZ, R63.H1_H1 ;  /* 0x3000003fff407230 */ /* 0x000fe20000004100 */
[----:B------:R-:W-:Y:S01]  /*67c0*/  F2FP.F16.E4M3.UNPACK_B R77, R87 ;  /* 0x00000057ff4d723e */ /* 0x000fe200020006ff */
[--C-:B------:R-:W-:Y:S01]  /*67d0*/  HADD2.F32 R65, -RZ, R67.reuse.H0_H0 ;  /* 0x20000043ff417230 */ /* 0x100fe20000004100 */
[----:B------:R-:W-:Y:S01]  /*67e0*/  F2FP.F16.E4M3.UNPACK_B R83, R83.H1 ;  /* 0x00000053ff53723e */ /* 0x000fe200030006ff */
[----:B------:R-:W-:Y:S01]  /*67f0*/  UIADD3 UR5, UPT, UPT, UR5, 0xc0, URZ ;  /* 0x000000c005057890 */ /* 0x000fe2000fffe0ff */
[----:B------:R-:W-:Y:S01]  /*6800*/  HADD2.F32 R67, -RZ, R67.H1_H1 ;  /* 0x30000043ff437230 */ /* 0x000fe20000004100 */
[----:B------:R-:W-:Y:S01]  /*6810*/  F2FP.F16.E4M3.UNPACK_B R84, R84.H1 ;  /* 0x00000054ff54723e */ /* 0x000fe200030006ff */
[--C-:B------:R-:W-:Y:S01]  /*6820*/  HADD2.F32 R69, -RZ, R71.reuse.H0_H0 ;  /* 0x20000047ff457230 */ /* 0x100fe20000004100 */
[----:B------:R-:W-:Y:S01]  /*6830*/  UPRMT UR5, UR37, 0x654, UR5 ;  /* 0x0000065425057896 */ /* 0x000fe20008000005 */
[----:B------:R-:W-:Y:S01]  /*6840*/  HADD2.F32 R72, -RZ, R71.H1_H1 ;  /* 0x30000047ff487230 */ /* 0x000fe20000004100 */
[----:B------:R-:W-:Y:S01]  /*6850*/  F2FP.F16.E4M3.UNPACK_B R85, R85.H1 ;  /* 0x00000055ff55723e */ /* 0x000fe200030006ff */
[--C-:B------:R-:W-:Y:S02]  /*6860*/  HADD2.F32 R73, -RZ, R75.reuse.H0_H0 ;  /* 0x2000004bff497230 */ /* 0x100fe40000004100 */
[C---:B--2---:R-:W-:Y:S01]  /*6870*/  FMUL R4, R47.reuse, R4 ;  /* 0x000000042f047220 */ /* 0x044fe20000400000 */
[C---:B------:R-:W-:Y:S01]  /*6880*/  FMUL R5, R47.reuse, R5 ;  /* 0x000000052f057220 */ /* 0x040fe20000400000 */
[C---:B------:R-:W-:Y:S01]  /*6890*/  FMUL R8, R47.reuse, R8 ;  /* 0x000000082f087220 */ /* 0x040fe20000400000 */
[----:B------:R-:W-:Y:S01]  /*68a0*/  FMUL R9, R47, R9 ;  /* 0x000000092f097220 */ /* 0x000fe20000400000 */
[C---:B------:R-:W-:Y:S01]  /*68b0*/  FFMA R4, R49.reuse, R50, R4 ;  /* 0x0000003231047223 */ /* 0x040fe20000000004 */
[----:B------:R-:W-:Y:S01]  /*68c0*/  SYNCS.ARRIVE.TRANS64.RED.A1T0 RZ, [UR5], RZ ;  /* 0x000000ffffff79a7 */ /* 0x000fe20008100405 */
        /* <DEDUP_REMOVED lines=18> */
[--C-:B------:R-:W-:Y:S02]  /*69f0*/  HADD2.F32 R55, -RZ, R81.reuse.H0_H0 ;  /* 0x20000051ff377230 */ /* 0x100fe40000004100 */
[----:B------:R-:W-:Y:S01]  /*6a00*/  FMUL R10, R47, R10 ;  /* 0x0000000a2f0a7220 */ /* 0x000fe20000400000 */
[C---:B------:R-:W-:Y:S01]  /*6a10*/  FFMA R6, R49.reuse, R51, R6 ;  /* 0x0000003331067223 */ /* 0x040fe20000000006 */
[----:B------:R-:W-:Y:S02]  /*6a20*/  HADD2.F32 R58, -RZ, R81.H1_H1 ;  /* 0x30000051ff3a7230 */ /* 0x000fe40000004100 */
[C---:B------:R-:W-:Y:S01]  /*6a30*/  FFMA R7, R49.reuse, R54, R7 ;  /* 0x0000003631077223 */ /* 0x040fe20000000007 */
[C---:B------:R-:W-:Y:S01]  /*6a40*/  FFMA R8, R49.reuse, R53, R8 ;  /* 0x0000003531087223 */ /* 0x040fe20000000008 */
[C---:B------:R-:W-:Y:S01]  /*6a50*/  FFMA R9, R49.reuse, R56, R9 ;  /* 0x0000003831097223 */ /* 0x040fe20000000009 */
[----:B------:R-:W-:Y:S01]  /*6a60*/  FFMA R10, R49, R55, R10 ;  /* 0x00000037310a7223 */ /* 0x000fe2000000000a */
[----:B------:R-:W-:Y:S01]  /*6a70*/  HADD2.F32 R51, -RZ, R77.H0_H0 ;  /* 0x2000004dff337230 */ /* 0x000fe20000004100 */
[----:B-1----:R-:W-:Y:S01]  /*6a80*/  F2FP.SATFINITE.E4M3.F32.PACK_AB_MERGE_C R116, R7, R6, RZ ;  /* 0x000000060774723e */ /* 0x002fe200048070ff */
[C---:B------:R-:W-:Y:S01]  /*6a90*/  FMUL R11, R47.reuse, R11 ;  /* 0x0000000b2f0b7220 */ /* 0x040fe20000400000 */
[--C-:B------:R-:W-:Y:S02]  /*6aa0*/  HADD2.F32 R59, -RZ, R82.reuse.H0_H0 ;  /* 0x20000052ff3b7230 */ /* 0x100fe40000004100 */
[----:B------:R-:W-:Y:S01]  /*6ab0*/  FMUL R14, R47, R14 ;  /* 0x0000000e2f0e7220 */ /* 0x000fe20000400000 */
[----:B------:R-:W-:Y:S01]  /*6ac0*/  HADD2.F32 R62, -RZ, R82.H1_H1 ;  /* 0x30000052ff3e7230 */ /* 0x000fe20000004100 */
[----:B------:R-:W-:Y:S01]  /*6ad0*/  F2FP.SATFINITE.E4M3.F32.PACK_AB_MERGE_C R116, R5, R4, R116 ;  /* 0x000000040574723e */ /* 0x000fe20004807074 */
[C---:B------:R-:W-:Y:S01]  /*6ae0*/  FFMA R11, R49.reuse, R58, R11 ;  /* 0x0000003a310b7223 */ /* 0x040fe2000000000b */
[C---:B------:R-:W-:Y:S01]  /*6af0*/  FFMA R12, R49.reuse, R57, R12 ;  /* 0x00000039310c7223 */ /* 0x040fe2000000000c */
[C---:B------:R-:W-:Y:S01]  /*6b00*/  FFMA R13, R49.reuse, R60, R13 ;  /* 0x0000003c310d7223 */ /* 0x040fe2000000000d */
[----:B------:R-:W-:Y:S01]  /*6b10*/  F2FP.F16.E4M3.UNPACK_B R86, R86.H1 ;  /* 0x00000056ff56723e */ /* 0x000fe200030006ff */
[----:B------:R-:W-:Y:S01]  /*6b20*/  FFMA R14, R49, R59, R14 ;  /* 0x0000003b310e7223 */ /* 0x000fe2000000000e */
[----:B------:R-:W-:Y:S01]  /*6b30*/  F2FP.SATFINITE.E4M3.F32.PACK_AB_MERGE_C R117, R11, R10, RZ ;  /* 0x0000000a0b75723e */ /* 0x000fe200048070ff */
[C---:B------:R-:W-:Y:S01]  /*6b40*/  FMUL R15, R47.reuse, R15 ;  /* 0x0000000f2f0f7220 */ /* 0x040fe20000400000 */
[--C-:B------:R-:W-:Y:S02]  /*6b50*/  HADD2.F32 R63, -RZ, R83.reuse.H0_H0 ;  /* 0x20000053ff3f7230 */ /* 0x100fe40000004100 */
[----:B------:R-:W-:Y:S01]  /*6b60*/  FMUL R18, R47, R18 ;  /* 0x000000122f127220 */ /* 0x000fe20000400000 */
[----:B------:R-:W-:Y:S01]  /*6b70*/  HADD2.F32 R66, -RZ, R83.H1_H1 ;  /* 0x30000053ff427230 */ /* 0x000fe20000004100 */
[----:B------:R-:W-:Y:S01]  /*6b80*/  F2FP.SATFINITE.E4M3.F32.PACK_AB_MERGE_C R117, R9, R8, R117 ;  /* 0x000000080975723e */ /* 0x000fe20004807075 */
[C---:B------:R-:W-:Y:S01]  /*6b90*/  FFMA R15, R49.reuse, R62, R15 ;  /* 0x0000003e310f7223 */ /* 0x040fe2000000000f */
[C---:B------:R-:W-:Y:S01]  /*6ba0*/  FFMA R16, R49.reuse, R61, R16 ;  /* 0x0000003d31107223 */ /* 0x040fe20000000010 */
[----:B------:R-:W-:Y:S01]  /*6bb0*/  FFMA R17, R49, R64, R17 ;  /* 0x0000004031117223 */ /* 0x000fe20000000011 */
[----:B------:R-:W-:Y:S01]  /*6bc0*/  FMUL R19, R47, R19 ;  /* 0x000000132f137220 */ /* 0x000fe20000400000 */
        /* <DEDUP_REMOVED lines=15> */
[----:B------:R-:W-:Y:S01]  /*6cc0*/  F2FP.F16.E4M3.UNPACK_B R87, R87.H1 ;  /* 0x00000057ff57723e */ /* 0x000fe200030006ff */
        /* <DEDUP_REMOVED lines=32> */
[----:B------:R-:W-:Y:S03]  /*6ed0*/  IADD3 R79, PT, PT, R44, 0x1, RZ ;  /* 0x000000012c4f7810 */ /* 0x000fe60007ffe0ff */
        /* <DEDUP_REMOVED lines=9> */
[----:B------:R-:W-:Y:S02]  /*6f70*/  UIADD3 UR8, UP0, UPT, UR52, 0x680, URZ ;  /* 0x0000068034087890 */ /* 0x000fe4000ff1e0ff */
[----:B------:R-:W-:Y:S02]  /*6f80*/  UIADD3 UR5, UPT, UPT, UR41, 0x40, URZ ;  /* 0x0000004029057890 */ /* 0x000fe4000fffe0ff */
[----:B------:R-:W-:Y:S02]  /*6f90*/  UIADD3 UR4, UPT, UPT, UR49, 0x3200, URZ ;  /* 0x0000320031047890 */ /* 0x000fe4000fffe0ff */
[----:B------:R-:W-:Y:S01]  /*6fa0*/  UIADD3.X UR9, UPT, UPT, URZ, UR53, URZ, UP0, !UPT ;  /* 0x00000035ff097290 */ /* 0x000fe200087fe4ff */
[----:B------:R-:W-:Y:S01]  /*6fb0*/  UMOV UR6, UR42 ;  /* 0x0000002a00067c82 */ /* 0x000fe20008000000 */
[----:B------:R-:W-:Y:S07]  /*6fc0*/  UMOV UR7, UR36 ;  /* 0x0000002400077c82 */ /* 0x000fee0008000000 */
[----:B------:R2:W-:Y:S01]  /*6fd0*/  UTMASTG.3D [UR4], [UR8] ;  /* 0x00000004080073b5 */ /* 0x0005e20008010000 */
[----:B------:R0:W-:Y:S01]  /*6fe0*/  UTMACMDFLUSH ;  /* 0x00000000000079b7 */ /* 0x0001e20000000000 */
[----:B--2---:R-:W-:Y:S04]  /*6ff0*/  DEPBAR.LE SB0, 0x1 ;  /* 0x000080400000791a */ /* 0x004fe80000000000 */
.L_x_104:
[----:B------:R-:W-:Y:S05]  /*7000*/  BSYNC.RECONVERGENT B0 ;  /* 0x0000000000007941 */ /* 0x000fea0003800200 */
.L_x_103:
[----:B------:R-:W-:Y:S01]  /*7010*/  BAR.SYNC.DEFER_BLOCKING 0x1, 0x80 ;  /* 0x0042000000007b1d */ /* 0x000fe20000010000 */
[----:B------:R-:W-:Y:S01]  /*7020*/  ISETP.NE.AND P2, PT, R111, RZ, PT ;  /* 0x000000ff6f00720c */ /* 0x000fe20003f45270 */
[----:B------:R-:W-:Y:S01]  /*7030*/  IMAD.IADD R20, R43, 0x1, R94 ;  /* 0x000000012b147824 */ /* 0x000fe200078e025e */
[----:B------:R-:W-:Y:S01]  /*7040*/  ISETP.NE.AND P0, PT, R112, 0x2, PT ;  /* 0x000000027000780c */ /* 0x000fe20003f05270 */
[----:B------:R-:W-:Y:S01]  /*7050*/  IMAD.IADD R21, R45, 0x1, R96 ;  /* 0x000000012d157824 */ /* 0x000fe200078e0260 */
[----:B------:R-:W-:Y:S02]  /*7060*/  ISETP.NE.AND P1, PT, R79, 0x4, PT ;  /* 0x000000044f00780c */ /* 0x000fe40003f25270 */
[----:B------:R-:W-:Y:S02]  /*7070*/  SEL R3, RZ, 0x1, P0 ;  /* 0x00000001ff037807 */ /* 0x000fe40000000000 */
[----:B------:R-:W-:Y:S02]  /*7080*/  SEL R0, RZ, 0x1, P1 ;  /* 0x00000001ff007807 */ /* 0x000fe40000800000 */
[----:B------:R-:W-:Y:S02]  /*7090*/  LOP3.LUT R106, R106, R3, RZ, 0x3c, !PT ;  /* 0x000000036a6a7212 */ /* 0x000fe400078e3cff */
[----:B------:R-:W-:Y:S02]  /*70a0*/  LOP3.LUT R107, R107, R0, RZ, 0x3c, !PT ;  /* 0x000000006b6b7212 */ /* 0x000fe400078e3cff */
[----:B------:R-:W-:Y:S02]  /*70b0*/  @P2 R2UR UR36, R103 ;  /* 0x00000000672422ca */ /* 0x000fe400000e0000 */
[----:B------:R-:W-:Y:S02]  /*70c0*/  SEL R112, R112, RZ, P0 ;  /* 0x000000ff70707207 */ /* 0x000fe40000000000 */
[----:B------:R-:W-:Y:S01]  /*70d0*/  SEL R44, R79, RZ, P1 ;  /* 0x000000ff4f2c7207 */ /* 0x000fe20000800000 */
[----:B------:R-:W-:Y:S10]  /*70e0*/  @P2 BRA `(.L_x_105) ;  /* 0xffffffd400f82947 */ /* 0x000ff4000383ffff */
[----:B------:R-:W-:Y:S05]  /*70f0*/  EXIT ;  /* 0x000000000000794d */ /* 0x000fea0003800000 */
.L_x_19:
[----:B--2---:R2:W1:Y:S02]  /*7100*/  SYNCS.PHASECHK.TRANS64.TRYWAIT P0, [R3+URZ+0xf0], R2 ;  /* 0x0000f002030075a7 */ /* 0x00446400080011ff */
[----:B-1----:R-:W-:Y:S05]  /*7110*/  @!P0 NANOSLEEP.SYNCS 0x989680 ;  /* 0x009896800000895d */ /* 0x002fea0003900000 */
[----:B------:R-:W1:Y:S02]  /*7120*/  @!P0 SYNCS.PHASECHK.TRANS64 P0, [R3+URZ+0xf0], R2 ;  /* 0x0000f002030085a7 */ /* 0x000e6400080010ff */
[----:B-1----:R-:W-:Y:S05]  /*7130*/  @!P0 BRA `(.L_x_19) ;  /* 0xfffffffc00f08947 */ /* 0x002fea000383ffff */
[----:B------:R-:W-:Y:S05]  /*7140*/  BRA `(.L_x_106) ;  /* 0xffffffa400207947 */ /* 0x000fea000383ffff */
.L_x_22:
[----:B-1----:R-:W-:-:S07]  /*7150*/  MOV R2, UR33 ;  /* 0x0000002100027c02 */ /* 0x002fce0008000f00 */
.L_x_107:
[----:B-1----:R1:W2:Y:S02]  /*7160*/  SYNCS.PHASECHK.TRANS64.TRYWAIT P0, [R2+URZ+0x28], R5 ;  /* 0x00002805020075a7 */ /* 0x0022a400080011ff */
[----:B--2---:R-:W-:Y:S05]  /*7170*/  @!P0 NANOSLEEP.SYNCS 0x989680 ;  /* 0x009896800000895d */ /* 0x004fea0003900000 */
[----:B------:R-:W2:Y:S02]  /*7180*/  @!P0 SYNCS.PHASECHK.TRANS64 P0, [R2+URZ+0x28], R5 ;  /* 0x00002805020085a7 */ /* 0x000ea400080010ff */
[----:B--2---:R-:W-:Y:S05]  /*7190*/  @!P0 BRA `(.L_x_107) ;  /* 0xfffffffc00f08947 */ /* 0x004fea000383ffff */
[----:B------:R-:W-:Y:S05]  /*71a0*/  BRA `(.L_x_21) ;  /* 0xffffffa400707947 */ /* 0x000fea000383ffff */
.L_x_28:
[----:B-1----:R-:W-:-:S07]  /*71b0*/  MOV R2, UR17 ;  /* 0x0000001100027c02 */ /* 0x002fce0008000f00 */
.L_x_108:
[----:B-1----:R1:W2:Y:S02]  /*71c0*/  SYNCS.PHASECHK.TRANS64.TRYWAIT P0, [R2+URZ+0x28], R5 ;  /* 0x00002805020075a7 */ /* 0x0022a400080011ff */
[----:B--2---:R-:W-:Y:S05]  /*71d0*/  @!P0 NANOSLEEP.SYNCS 0x989680 ;  /* 0x009896800000895d */ /* 0x004fea0003900000 */
[----:B------:R-:W2:Y:S02]  /*71e0*/  @!P0 SYNCS.PHASECHK.TRANS64 P0, [R2+URZ+0x28], R5 ;  /* 0x00002805020085a7 */ /* 0x000ea400080010ff */
[----:B--2---:R-:W-:Y:S05]  /*71f0*/  @!P0 BRA `(.L_x_108) ;  /* 0xfffffffc00f08947 */ /* 0x004fea000383ffff */
[----:B------:R-:W-:Y:S05]  /*7200*/  BRA `(.L_x_27) ;  /* 0xffffffa800187947 */ /* 0x000fea000383ffff */
.L_x_32:
[----:B-1----:R1:W2:Y:S02]  /*7210*/  SYNCS.PHASECHK.TRANS64.TRYWAIT P0, [R2+URZ+0x80], R3 ;  /* 0x00008003020075a7 */ /* 0x0022a400080011ff */
[----:B--2---:R-:W-:Y:S05]  /*7220*/  @!P0 NANOSLEEP.SYNCS 0x989680 ;  /* 0x009896800000895d */ /* 0x004fea0003900000 */
[----:B------:R-:W2:Y:S02]  /*7230*/  @!P0 SYNCS.PHASECHK.TRANS64 P0, [R2+URZ+0x80], R3 ;  /* 0x00008003020085a7 */ /* 0x000ea400080010ff */
[----:B--2---:R-:W-:Y:S05]  /*7240*/  @!P0 BRA `(.L_x_32) ;  /* 0xfffffffc00f08947 */ /* 0x004fea000383ffff */
[----:B------:R-:W-:Y:S05]  /*7250*/  BRA `(.L_x_109) ;  /* 0xffffffa800a87947 */ /* 0x000fea000383ffff */
.L_x_36:
[----:B----4-:R-:W-:-:S07]  /*7260*/  MOV R0, UR5 ;  /* 0x0000000500007c02 */ /* 0x010fce0008000f00 */
.L_x_110:
[----:B-1----:R1:W2:Y:S02]  /*7270*/  SYNCS.PHASECHK.TRANS64.TRYWAIT P0, [R0+URZ], R3 ;  /* 0x00000003000075a7 */ /* 0x0022a400080011ff */
[----:B--2---:R-:W-:Y:S05]  /*7280*/  @!P0 NANOSLEEP.SYNCS 0x989680 ;  /* 0x009896800000895d */ /* 0x004fea0003900000 */
[----:B------:R-:W2:Y:S02]  /*7290*/  @!P0 SYNCS.PHASECHK.TRANS64 P0, [R0+URZ], R3 ;  /* 0x00000003000085a7 */ /* 0x000ea400080010ff */
[----:B--2---:R-:W-:Y:S05]  /*72a0*/  @!P0 BRA `(.L_x_110) ;  /* 0xfffffffc00f08947 */ /* 0x004fea000383ffff */
[----:B------:R-:W-:Y:S05]  /*72b0*/  BRA `(.L_x_111) ;  /* 0xffffffb000187947 */ /* 0x000fea000383ffff */
.L_x_37:
[----:B----4-:R-:W-:-:S07]  /*72c0*/  MOV R0, UR5 ;  /* 0x0000000500007c02 */ /* 0x010fce0008000f00 */
.L_x_112:
[----:B-1----:R1:W2:Y:S02]  /*72d0*/  SYNCS.PHASECHK.TRANS64.TRYWAIT P0, [R0+URZ], R3 ;  /* 0x00000003000075a7 */ /* 0x0022a400080011ff */
[----:B--2---:R-:W-:Y:S05]  /*72e0*/  @!P0 NANOSLEEP.SYNCS 0x989680 ;  /* 0x009896800000895d */ /* 0x004fea0003900000 */
[----:B------:R-:W2:Y:S02]  /*72f0*/  @!P0 SYNCS.PHASECHK.TRANS64 P0, [R0+URZ], R3 ;  /* 0x00000003000085a7 */ /* 0x000ea400080010ff */
[----:B--2---:R-:W-:Y:S05]  /*7300*/  @!P0 BRA `(.L_x_112) ;  /* 0xfffffffc00f08947 */ /* 0x004fea000383ffff */
[----:B------:R-:W-:Y:S05]  /*7310*/  BRA `(.L_x_113) ;  /* 0xffffffb000247947 */ /* 0x000fea000383ffff */
.L_x_38:
[----:B----4-:R-:W-:-:S07]  /*7320*/  MOV R0, UR5 ;  /* 0x0000000500007c02 */ /* 0x010fce0008000f00 */
.L_x_114:
[----:B-1----:R1:W2:Y:S02]  /*7330*/  SYNCS.PHASECHK.TRANS64.TRYWAIT P0, [R0+URZ], R3 ;  /* 0x00000003000075a7 */ /* 0x0022a400080011ff */
[----:B--2---:R-:W-:Y:S05]  /*7340*/  @!P0 NANOSLEEP.SYNCS 0x989680 ;  /* 0x009896800000895d */ /* 0x004fea0003900000 */
[----:B------:R-:W2:Y:S02]  /*7350*/  @!P0 SYNCS.PHASECHK.TRANS64 P0, [R0+URZ], R3 ;  /* 0x00000003000085a7 */ /* 0x000ea400080010ff */
[----:B--2---:R-:W-:Y:S05]  /*7360*/  @!P0 BRA `(.L_x_114) ;  /* 0xfffffffc00f08947 */ /* 0x004fea000383ffff */
[----:B------:R-:W-:Y:S05]  /*7370*/  BRA `(.L_x_115) ;  /* 0xffffffb000307947 */ /* 0x000fea000383ffff */
.L_x_39:
[----:B----4-:R-:W-:-:S07]  /*7380*/  MOV R0, UR5 ;  /* 0x0000000500007c02 */ /* 0x010fce0008000f00 */
.L_x_116:
[----:B-1----:R1:W2:Y:S02]  /*7390*/  SYNCS.PHASECHK.TRANS64.TRYWAIT P0, [R0+URZ], R3 ;  /* 0x00000003000075a7 */ /* 0x0022a400080011ff */
[----:B--2---:R-:W-:Y:S05]  /*73a0*/  @!P0 NANOSLEEP.SYNCS 0x989680 ;  /* 0x009896800000895d */ /* 0x004fea0003900000 */
[----:B------:R-:W2:Y:S02]  /*73b0*/  @!P0 SYNCS.PHASECHK.TRANS64 P0, [R0+URZ], R3 ;  /* 0x00000003000085a7 */ /* 0x000ea400080010ff */
[----:B--2---:R-:W-:Y:S05]  /*73c0*/  @!P0 BRA `(.L_x_116) ;  /* 0xfffffffc00f08947 */ /* 0x004fea000383ffff */
[----:B------:R-:W-:Y:S05]  /*73d0*/  BRA `(.L_x_117) ;  /* 0xffffffb0003c7947 */ /* 0x000fea000383ffff */
.L_x_42:
[----:B-1----:R1:W2:Y:S02]  /*73e0*/  SYNCS.PHASECHK.TRANS64.TRYWAIT P0, [R0+URZ+0xe0], R5 ;  /* 0x0000e005000075a7 */ /* 0x0022a400080011ff */
[----:B--2---:R-:W-:Y:S05]  /*73f0*/  @!P0 NANOSLEEP.SYNCS 0x989680 ;  /* 0x009896800000895d */ /* 0x004fea0003900000 */
[----:B------:R-:W2:Y:S02]  /*7400*/  @!P0 SYNCS.PHASECHK.TRANS64 P0, [R0+URZ+0xe0], R5 ;  /* 0x0000e005000085a7 */ /* 0x000ea400080010ff */
[----:B--2---:R-:W-:Y:S05]  /*7410*/  @!P0 BRA `(.L_x_42) ;  /* 0xfffffffc00f08947 */ /* 0x004fea000383ffff */
[----:B------:R-:W-:Y:S05]  /*7420*/  BRA `(.L_x_118) ;  /* 0xffffffb000987947 */ /* 0x000fea000383ffff */
.L_x_43:
[----:B------:R-:W-:-:S07]  /*7430*/  MOV R0, UR5 ;  /* 0x0000000500007c02 */ /* 0x000fce0008000f00 */
.L_x_119:
[----:B-1----:R1:W2:Y:S02]  /*7440*/  SYNCS.PHASECHK.TRANS64.TRYWAIT P0, [R0+URZ+0x90], R5 ;  /* 0x00009005000075a7 */ /* 0x0022a400080011ff */
[----:B--2---:R-:W-:Y:S05]  /*7450*/  @!P0 NANOSLEEP.SYNCS 0x989680 ;  /* 0x009896800000895d */ /* 0x004fea0003900000 */
[----:B------:R-:W2:Y:S02]  /*7460*/  @!P0 SYNCS.PHASECHK.TRANS64 P0, [R0+URZ+0x90], R5 ;  /* 0x00009005000085a7 */ /* 0x000ea400080010ff */
[----:B--2---:R-:W-:Y:S05]  /*7470*/  @!P0 BRA `(.L_x_119) ;  /* 0xfffffffc00f08947 */ /* 0x004fea000383ffff */
[----:B------:R-:W-:Y:S05]  /*7480*/  BRA `(.L_x_120) ;  /* 0xffffffb000a87947 */ /* 0x000fea000383ffff */
.L_x_44:
[----:B-1----:R1:W2:Y:S02]  /*7490*/  SYNCS.PHASECHK.TRANS64.TRYWAIT P1, [R0+URZ+0x80], R5 ;  /* 0x00008005000075a7 */ /* 0x0022a400080211ff */
[----:B--2---:R-:W-:Y:S05]  /*74a0*/  @!P1 NANOSLEEP.SYNCS 0x989680 ;  /* 0x009896800000995d */ /* 0x004fea0003900000 */
[----:B------:R-:W2:Y:S02]  /*74b0*/  @!P1 SYNCS.PHASECHK.TRANS64 P1, [R0+URZ+0x80], R5 ;  /* 0x00008005000095a7 */ /* 0x000ea400080210ff */
[----:B--2---:R-:W-:Y:S05]  /*74c0*/  @!P1 BRA `(.L_x_44) ;  /* 0xfffffffc00f09947 */ /* 0x004fea000383ffff */
[----:B------:R-:W-:Y:S05]  /*74d0*/  BRA `(.L_x_121) ;  /* 0xffffffb000d87947 */ /* 0x000fea000383ffff */
.L_x_47:
[----:B------:R-:W-:-:S07]  /*74e0*/  MOV R0, UR5 ;  /* 0x0000000500007c02 */ /* 0x000fce0008000f00 */
.L_x_122:
[----:B-1----:R1:W2:Y:S02]  /*74f0*/  SYNCS.PHASECHK.TRANS64.TRYWAIT P0, [R0+URZ+0x90], R3 ;  /* 0x00009003000075a7 */ /* 0x0022a400080011ff */
[----:B--2---:R-:W-:Y:S05]  /*7500*/  @!P0 NANOSLEEP.SYNCS 0x989680 ;  /* 0x009896800000895d */ /* 0x004fea0003900000 */
[----:B------:R-:W2:Y:S02]  /*7510*/  @!P0 SYNCS.PHASECHK.TRANS64 P0, [R0+URZ+0x90], R3 ;  /* 0x00009003000085a7 */ /* 0x000ea400080010ff */
[----:B--2---:R-:W-:Y:S05]  /*7520*/  @!P0 BRA `(.L_x_122) ;  /* 0xfffffffc00f08947 */ /* 0x004fea000383ffff */
[----:B------:R-:W-:Y:S05]  /*7530*/  BRA `(.L_x_46) ;  /* 0xffffffb4002c7947 */ /* 0x000fea000383ffff */
.L_x_54:
[----:B-1----:R1:W2:Y:S02]  /*7540*/  SYNCS.PHASECHK.TRANS64.TRYWAIT P1, [R0+URZ+0x80], R5 ;  /* 0x00008005000075a7 */ /* 0x0022a400080211ff */
[----:B--2---:R-:W-:Y:S05]  /*7550*/  @!P1 NANOSLEEP.SYNCS 0x989680 ;  /* 0x009896800000995d */ /* 0x004fea0003900000 */
[----:B------:R-:W2:Y:S02]  /*7560*/  @!P1 SYNCS.PHASECHK.TRANS64 P1, [R0+URZ+0x80], R5 ;  /* 0x00008005000095a7 */ /* 0x000ea400080210ff */
[----:B--2---:R-:W-:Y:S05]  /*7570*/  @!P1 BRA `(.L_x_54) ;  /* 0xfffffffc00f09947 */ /* 0x004fea000383ffff */
[----:B------:R-:W-:Y:S05]  /*7580*/  BRA `(.L_x_123) ;  /* 0xffffffb800847947 */ /* 0x000fea000383ffff */
.L_x_55:
[----:B------:R-:W-:-:S07]  /*7590*/  MOV R3, UR9 ;  /* 0x0000000900037c02 */ /* 0x000fce0008000f00 */
.L_x_124:
[----:B-1----:R1:W2:Y:S02]  /*75a0*/  SYNCS.PHASECHK.TRANS64.TRYWAIT P0, [R3+URZ+0xc0], R0 ;  /* 0x0000c000030075a7 */ /* 0x0022a400080011ff */
[----:B--2---:R-:W-:Y:S05]  /*75b0*/  @!P0 NANOSLEEP.SYNCS 0x989680 ;  /* 0x009896800000895d */ /* 0x004fea0003900000 */
[----:B------:R-:W2:Y:S02]  /*75c0*/  @!P0 SYNCS.PHASECHK.TRANS64 P0, [R3+URZ+0xc0], R0 ;  /* 0x0000c000030085a7 */ /* 0x000ea400080010ff */
[----:B--2---:R-:W-:Y:S05]  /*75d0*/  @!P0 BRA `(.L_x_124) ;  /* 0xfffffffc00f08947 */ /* 0x004fea000383ffff */
[----:B------:R-:W-:Y:S05]  /*75e0*/  BRA `(.L_x_125) ;  /* 0xffffffb800b87947 */ /* 0x000fea000383ffff */
.L_x_58:
[----:B------:R-:W-:Y:S07]  /*75f0*/  MOV R0, UR7 ;  /* 0x0000000700007c02 */ /* 0x000fee0008000f00 */
.L_x_126:
[----:B-1----:R1:W2:Y:S02]  /*7600*/  SYNCS.PHASECHK.TRANS64.TRYWAIT P0, [R0+URZ], R3 ;  /* 0x00000003000075a7 */ /* 0x0022a400080011ff */
[----:B--2---:R-:W-:Y:S05]  /*7610*/  @!P0 NANOSLEEP.SYNCS 0x989680 ;  /* 0x009896800000895d */ /* 0x004fea0003900000 */
[----:B------:R-:W2:Y:S02]  /*7620*/  @!P0 SYNCS.PHASECHK.TRANS64 P0, [R0+URZ], R3 ;  /* 0x00000003000085a7 */ /* 0x000ea400080010ff */
[----:B--2---:R-:W-:Y:S05]  /*7630*/  @!P0 BRA `(.L_x_126) ;  /* 0xfffffffc00f08947 */ /* 0x004fea000383ffff */
[----:B------:R-:W-:Y:S05]  /*7640*/  BRA `(.L_x_57) ;  /* 0xffffffb800f07947 */ /* 0x000fea000383ffff */
.L_x_61:
[----:B------:R-:W-:-:S07]  /*7650*/  MOV R0, UR5 ;  /* 0x0000000500007c02 */ /* 0x000fce0008000f00 */
.L_x_127:
[----:B--2---:R2:W3:Y:S02]  /*7660*/  SYNCS.PHASECHK.TRANS64.TRYWAIT P0, [R0+URZ], R3 ;  /* 0x00000003000075a7 */ /* 0x0044e400080011ff */
[----:B---3--:R-:W-:Y:S05]  /*7670*/  @!P0 NANOSLEEP.SYNCS 0x989680 ;  /* 0x009896800000895d */ /* 0x008fea0003900000 */
[----:B------:R-:W3:Y:S02]  /*7680*/  @!P0 SYNCS.PHASECHK.TRANS64 P0, [R0+URZ], R3 ;  /* 0x00000003000085a7 */ /* 0x000ee400080010ff */
[----:B---3--:R-:W-:Y:S05]  /*7690*/  @!P0 BRA `(.L_x_127) ;  /* 0xfffffffc00f08947 */ /* 0x008fea000383ffff */
[----:B------:R-:W-:Y:S05]  /*76a0*/  BRA `(.L_x_128) ;  /* 0xffffffbc00907947 */ /* 0x000fea000383ffff */
.L_x_62:
[----:B------:R-:W-:-:S07]  /*76b0*/  MOV R0, UR5 ;  /* 0x0000000500007c02 */ /* 0x000fce0008000f00 */
.L_x_129:
[----:B--2---:R2:W3:Y:S02]  /*76c0*/  SYNCS.PHASECHK.TRANS64.TRYWAIT P0, [R0+URZ], R3 ;  /* 0x00000003000075a7 */ /* 0x0044e400080011ff */
[----:B---3--:R-:W-:Y:S05]  /*76d0*/  @!P0 NANOSLEEP.SYNCS 0x989680 ;  /* 0x009896800000895d */ /* 0x008fea0003900000 */
[----:B------:R-:W3:Y:S02]  /*76e0*/  @!P0 SYNCS.PHASECHK.TRANS64 P0, [R0+URZ], R3 ;  /* 0x00000003000085a7 */ /* 0x000ee400080010ff */
[----:B---3--:R-:W-:Y:S05]  /*76f0*/  @!P0 BRA `(.L_x_129) ;  /* 0xfffffffc00f08947 */ /* 0x008fea000383ffff */
[----:B------:R-:W-:Y:S05]  /*7700*/  BRA `(.L_x_130) ;  /* 0xffffffbc009c7947 */ /* 0x000fea000383ffff */
.L_x_63:
[----:B------:R-:W-:-:S07]  /*7710*/  MOV R0, UR5 ;  /* 0x0000000500007c02 */ /* 0x000fce0008000f00 */
.L_x_131:
[----:B--2---:R2:W3:Y:S02]  /*7720*/  SYNCS.PHASECHK.TRANS64.TRYWAIT P0, [R0+URZ], R3 ;  /* 0x00000003000075a7 */ /* 0x0044e400080011ff */
[----:B---3--:R-:W-:Y:S05]  /*7730*/  @!P0 NANOSLEEP.SYNCS 0x989680 ;  /* 0x009896800000895d */ /* 0x008fea0003900000 */
[----:B------:R-:W3:Y:S02]  /*7740*/  @!P0 SYNCS.PHASECHK.TRANS64 P0, [R0+URZ], R3 ;  /* 0x00000003000085a7 */ /* 0x000ee400080010ff */
[----:B---3--:R-:W-:Y:S05]  /*7750*/  @!P0 BRA `(.L_x_131) ;  /* 0xfffffffc00f08947 */ /* 0x008fea000383ffff */
[----:B------:R-:W-:Y:S05]  /*7760*/  BRA `(.L_x_132) ;  /* 0xffffffbc00a87947 */ /* 0x000fea000383ffff */
.L_x_64:
[----:B------:R-:W-:-:S07]  /*7770*/  MOV R0, UR7 ;  /* 0x0000000700007c02 */ /* 0x000fce0008000f00 */
.L_x_133:
[----:B--2---:R2:W3:Y:S02]  /*7780*/  SYNCS.PHASECHK.TRANS64.TRYWAIT P0, [R0+URZ], R3 ;  /* 0x00000003000075a7 */ /* 0x0044e400080011ff */
[----:B---3--:R-:W-:Y:S05]  /*7790*/  @!P0 NANOSLEEP.SYNCS 0x989680 ;  /* 0x009896800000895d */ /* 0x008fea0003900000 */
[----:B------:R-:W3:Y:S02]  /*77a0*/  @!P0 SYNCS.PHASECHK.TRANS64 P0, [R0+URZ], R3 ;  /* 0x00000003000085a7 */ /* 0x000ee400080010ff */
[----:B---3--:R-:W-:Y:S05]  /*77b0*/  @!P0 BRA `(.L_x_133) ;  /* 0xfffffffc00f08947 */ /* 0x008fea000383ffff */
[----:B------:R-:W-:Y:S05]  /*77c0*/  BRA `(.L_x_134) ;  /* 0xffffffbc00b47947 */ /* 0x000fea000383ffff */
.L_x_69:
[----:B--2---:R2:W3:Y:S02]  /*77d0*/  SYNCS.PHASECHK.TRANS64.TRYWAIT P0, [R0+URZ+0x80], R3 ;  /* 0x00008003000075a7 */ /* 0x0044e400080011ff */
[----:B---3--:R-:W-:Y:S05]  /*77e0*/  @!P0 NANOSLEEP.SYNCS 0x989680 ;  /* 0x009896800000895d */ /* 0x008fea0003900000 */
[----:B------:R-:W3:Y:S02]  /*77f0*/  @!P0 SYNCS.PHASECHK.TRANS64 P0, [R0+URZ+0x80], R3 ;  /* 0x00008003000085a7 */ /* 0x000ee400080010ff */
[----:B---3--:R-:W-:Y:S05]  /*7800*/  @!P0 BRA `(.L_x_69) ;  /* 0xfffffffc00f08947 */ /* 0x008fea000383ffff */
[----:B------:R-:W-:Y:S05]  /*7810*/  BRA `(.L_x_135) ;  /* 0xffffffc000b87947 */ /* 0x000fea000383ffff */
.L_x_72:
[----:B------:R-:W-:Y:S07]  /*7820*/  MOV R0, UR7 ;  /* 0x0000000700007c02 */ /* 0x000fee0008000f00 */
.L_x_136:
[----:B--2---:R2:W3:Y:S02]  /*7830*/  SYNCS.PHASECHK.TRANS64.TRYWAIT P0, [R0+URZ+0x78], R3 ;  /* 0x00007803000075a7 */ /* 0x0044e400080011ff */
[----:B---3--:R-:W-:Y:S05]  /*7840*/  @!P0 NANOSLEEP.SYNCS 0x989680 ;  /* 0x009896800000895d */ /* 0x008fea0003900000 */
[----:B------:R-:W3:Y:S02]  /*7850*/  @!P0 SYNCS.PHASECHK.TRANS64 P0, [R0+URZ+0x78], R3 ;  /* 0x00007803000085a7 */ /* 0x000ee400080010ff */
[----:B---3--:R-:W-:Y:S05]  /*7860*/  @!P0 BRA `(.L_x_136) ;  /* 0xfffffffc00f08947 */ /* 0x008fea000383ffff */
[----:B------:R-:W-:Y:S05]  /*7870*/  BRA `(.L_x_71) ;  /* 0xffffffc400987947 */ /* 0x000fea000383ffff */
.L_x_75:
[----:B--2---:R-:W-:Y:S07]  /*7880*/  MOV R3, UR7 ;  /* 0x0000000700037c02 */ /* 0x004fee0008000f00 */
.L_x_137:
[----:B-1----:R1:W2:Y:S02]  /*7890*/  SYNCS.PHASECHK.TRANS64.TRYWAIT P0, [R3+URZ+0x60], R12 ;  /* 0x0000600c030075a7 */ /* 0x0022a400080011ff */
[----:B--2---:R-:W-:Y:S05]  /*78a0*/  @!P0 NANOSLEEP.SYNCS 0x989680 ;  /* 0x009896800000895d */ /* 0x004fea0003900000 */
[----:B------:R-:W2:Y:S02]  /*78b0*/  @!P0 SYNCS.PHASECHK.TRANS64 P0, [R3+URZ+0x60], R12 ;  /* 0x0000600c030085a7 */ /* 0x000ea400080010ff */
[----:B--2---:R-:W-:Y:S05]  /*78c0*/  @!P0 BRA `(.L_x_137) ;  /* 0xfffffffc00f08947 */ /* 0x004fea000383ffff */
[----:B------:R-:W-:Y:S05]  /*78d0*/  BRA `(.L_x_138) ;  /* 0xffffffc800107947 */ /* 0x000fea000383ffff */
.L_x_76:
[----:B------:R-:W-:Y:S07]  /*78e0*/  MOV R3, UR7 ;  /* 0x0000000700037c02 */ /* 0x000fee0008000f00 */
.L_x_139:
[----:B-1----:R1:W2:Y:S02]  /*78f0*/  SYNCS.PHASECHK.TRANS64.TRYWAIT P0, [R3+URZ+0x68], R12 ;  /* 0x0000680c030075a7 */ /* 0x0022a400080011ff */
[----:B--2---:R-:W-:Y:S05]  /*7900*/  @!P0 NANOSLEEP.SYNCS 0x989680 ;  /* 0x009896800000895d */ /* 0x004fea0003900000 */
[----:B------:R-:W2:Y:S02]  /*7910*/  @!P0 SYNCS.PHASECHK.TRANS64 P0, [R3+URZ+0x68], R12 ;  /* 0x0000680c030085a7 */ /* 0x000ea400080010ff */
[----:B--2---:R-:W-:Y:S05]  /*7920*/  @!P0 BRA `(.L_x_139) ;  /* 0xfffffffc00f08947 */ /* 0x004fea000383ffff */
[----:B------:R-:W-:Y:S05]  /*7930*/  BRA `(.L_x_140) ;  /* 0xffffffc800907947 */ /* 0x000fea000383ffff */
.L_x_78:
[----:B------:R-:W-:-:S07]  /*7940*/  MOV R0, UR7 ;  /* 0x0000000700007c02 */ /* 0x000fce0008000f00 */
.L_x_141:
[----:B-1----:R1:W3:Y:S02]  /*7950*/  SYNCS.PHASECHK.TRANS64.TRYWAIT P0, [R0+URZ+0x60], R3 ;  /* 0x00006003000075a7 */ /* 0x0022e400080011ff */
[----:B---3--:R-:W-:Y:S05]  /*7960*/  @!P0 NANOSLEEP.SYNCS 0x989680 ;  /* 0x009896800000895d */ /* 0x008fea0003900000 */
[----:B------:R-:W3:Y:S02]  /*7970*/  @!P0 SYNCS.PHASECHK.TRANS64 P0, [R0+URZ+0x60], R3 ;  /* 0x00006003000085a7 */ /* 0x000ee400080010ff */
[----:B---3--:R-:W-:Y:S05]  /*7980*/  @!P0 BRA `(.L_x_141) ;  /* 0xfffffffc00f08947 */ /* 0x008fea000383ffff */
[----:B------:R-:W-:Y:S05]  /*7990*/  BRA `(.L_x_142) ;  /* 0xffffffcc00007947 */ /* 0x000fea000383ffff */
.L_x_80:
[----:B--2---:R2:W4:Y:S02]  /*79a0*/  SYNCS.PHASECHK.TRANS64.TRYWAIT P0, [R0+URZ+0x80], R3 ;  /* 0x00008003000075a7 */ /* 0x00452400080011ff */
[----:B----4-:R-:W-:Y:S05]  /*79b0*/  @!P0 NANOSLEEP.SYNCS 0x989680 ;  /* 0x009896800000895d */ /* 0x010fea0003900000 */
[----:B------:R-:W4:Y:S02]  /*79c0*/  @!P0 SYNCS.PHASECHK.TRANS64 P0, [R0+URZ+0x80], R3 ;  /* 0x00008003000085a7 */ /* 0x000f2400080010ff */
[----:B----4-:R-:W-:Y:S05]  /*79d0*/  @!P0 BRA `(.L_x_80) ;  /* 0xfffffffc00f08947 */ /* 0x010fea000383ffff */
[----:B------:R-:W-:Y:S05]  /*79e0*/  BRA `(.L_x_143) ;  /* 0xffffffcc00cc7947 */ /* 0x000fea000383ffff */
.L_x_91:
[----:B-1----:R1:W3:Y:S02]  /*79f0*/  SYNCS.PHASECHK.TRANS64.TRYWAIT P1, [R0+URZ+0x50], R3 ;  /* 0x00005003000075a7 */ /* 0x0022e400080211ff */
[----:B---3--:R-:W-:Y:S05]  /*7a00*/  @!P1 NANOSLEEP.SYNCS 0x989680 ;  /* 0x009896800000995d */ /* 0x008fea0003900000 */
[----:B------:R-:W3:Y:S02]  /*7a10*/  @!P1 SYNCS.PHASECHK.TRANS64 P1, [R0+URZ+0x50], R3 ;  /* 0x00005003000095a7 */ /* 0x000ee400080210ff */
[----:B---3--:R-:W-:Y:S05]  /*7a20*/  @!P1 BRA `(.L_x_91) ;  /* 0xfffffffc00f09947 */ /* 0x008fea000383ffff */
[----:B------:R-:W-:Y:S05]  /*7a30*/  BRA `(.L_x_90) ;  /* 0xffffffd800e47947 */ /* 0x000fea000383ffff */
.L_x_93:
[----:B-1----:R1:W4:Y:S02]  /*7a40*/  SYNCS.PHASECHK.TRANS64.TRYWAIT P0, [R113+URZ+0xa0], R2 ;  /* 0x0000a002710075a7 */ /* 0x00232400080011ff */
[----:B----4-:R-:W-:Y:S05]  /*7a50*/  @!P0 NANOSLEEP.SYNCS 0x989680 ;  /* 0x009896800000895d */ /* 0x010fea0003900000 */
[----:B------:R-:W4:Y:S02]  /*7a60*/  @!P0 SYNCS.PHASECHK.TRANS64 P0, [R113+URZ+0xa0], R2 ;  /* 0x0000a002710085a7 */ /* 0x000f2400080010ff */
[----:B----4-:R-:W-:Y:S05]  /*7a70*/  @!P0 BRA `(.L_x_93) ;  /* 0xfffffffc00f08947 */ /* 0x010fea000383ffff */
[----:B------:R-:W-:Y:S05]  /*7a80*/  BRA `(.L_x_92) ;  /* 0xffffffdc00387947 */ /* 0x000fea000383ffff */
.L_x_101:
[----:B--2---:R2:W3:Y:S02]  /*7a90*/  SYNCS.PHASECHK.TRANS64.TRYWAIT P0, [R32+URZ+0x50], R3 ;  /* 0x00005003200075a7 */ /* 0x0044e400080011ff */
[----:B---3--:R-:W-:Y:S05]  /*7aa0*/  @!P0 NANOSLEEP.SYNCS 0x989680 ;  /* 0x009896800000895d */ /* 0x008fea0003900000 */
[----:B------:R-:W3:Y:S02]  /*7ab0*/  @!P0 SYNCS.PHASECHK.TRANS64 P0, [R32+URZ+0x50], R3 ;  /* 0x00005003200085a7 */ /* 0x000ee400080010ff */
[----:B---3--:R-:W-:Y:S05]  /*7ac0*/  @!P0 BRA `(.L_x_101) ;  /* 0xfffffffc00f08947 */ /* 0x008fea000383ffff */
[----:B------:R-:W-:Y:S05]  /*7ad0*/  BRA `(.L_x_100) ;  /* 0xffffffe800287947 */ /* 0x000fea000383ffff */
        .weak           $__internal_0_$__cuda_sm10x_tcgen05_guardrail_trap_col_being_dealloced_not_returned_by_alloc
        .type           $__internal_0_$__cuda_sm10x_tcgen05_guardrail_trap_col_being_dealloced_not_returned_by_alloc,@function
        .size           $__internal_0_$__cuda_sm10x_tcgen05_guardrail_trap_col_being_dealloced_not_returned_by_alloc,($__internal_1_$__cuda_sm10x_tcgen05_guardrail_trap_phase_invalid_during_alloc - $__internal_0_$__cuda_sm10x_tcgen05_guardrail_trap_col_being_dealloced_not_returned_by_alloc)
$__internal_0_$__cuda_sm10x_tcgen05_guardrail_trap_col_being_dealloced_not_returned_by_alloc:
[----:B------:R-:W-:Y:S05]  /*7ae0*/  BPT.TRAP 0x1 ;  /* 0x000000040000795c */ /* 0x000fea0000300000 */
[----:B------:R-:W-:-:S04]  /*7af0*/  HFMA2 R3, -RZ, RZ, 0, 0 ;  /* 0x00000000ff037431 */ /* 0x000fc800000001ff */
[----:B------:R-:W-:Y:S05]  /*7b00*/  RET.REL.NODEC R2 `(_ZN7cutlass13device_kernelINS_4gemm6kernel13GemmUniversalIN4cute5tupleIJiiiiEEENS1_10collective13CollectiveMmaINS1_35MainloopSm100TmaUmmaWarpSpecializedILi5ELi2ELi4ENS5_IJNS4_1CILi1EEESB_SB_EEEEENS5_IJNSA_ILi64EEENSA_ILi128EEENSA_ILi32EEEEEENS_12float_e4m3_tENS5_IJlSB_lEEESI_SJ_NS4_8TiledMMAINS4_8MMA_AtomIJNS4_10MMA_TraitsINS4_19SM100_MMA_F8F6F4_SSEJSI_SI_fSE_SF_NS4_17integral_constantINS4_4UMMA5MajorELSQ_0EEESR_NSO_INSP_7ScaleInELSS_0EEEST_EEEEEENS4_6LayoutISC_NS5_IJNSA_ILi0EEESX_SX_EEEEENS5_IJNS4_10UnderscoreES10_S10_EEEEENS4_13SM90_TMA_LOADENS4_14ComposedLayoutINS4_7SwizzleILi1ELi4ELi3EEENS4_18smem_ptr_flag_bitsILi8EEENSW_INS5_IJNSA_ILi8EEESG_EEENS5_IJSG_SB_EEEEEEEvNS4_8identityES13_S1D_vS1E_EENS_8epilogue10collective18CollectiveEpilogueINS1G_23Sm100TmaWarpSpecializedILi2ELi2ELi32ELb0ELb0EEEJSH_NS5_IJNSW_ISE_SB_EES1L_EEESI_SJ_SI_SJ_NS1G_6fusion15FusionCallbacksIS1K_NS1N_17LinearCombinationISI_fSI_fLNS_15FloatRoundStyleE2EEESH_S1M_JEEENS4_5SM1004TMEM4LOAD26SM100_TMEM_LOAD_16dp32b32xES13_NS14_INS15_ILi2ELi4ELi3EEES18_NSW_INS5_IJS19_SE_EEENS5_IJSE_SB_EEEEEEENS4_39AutoVectorizingCopyWithAssumedAlignmentILi128EEENS4_14SM90_TMA_STOREES21_S23_S23_EEEvvEEEEvNT_6ParamsE) ;  /* 0xffffff84023c7950 */ /* 0x000fea0003c3ffff */
        .weak           $__internal_1_$__cuda_sm10x_tcgen05_guardrail_trap_phase_invalid_during_alloc
        .type           $__internal_1_$__cuda_sm10x_tcgen05_guardrail_trap_phase_invalid_during_alloc,@function
        .size           $__internal_1_$__cuda_sm10x_tcgen05_guardrail_trap_phase_invalid_during_alloc,($__internal_2_$__cuda_sm10x_tcgen05_guardrail_trap_unallocated_columns_being_dealloced - $__internal_1_$__cuda_sm10x_tcgen05_guardrail_trap_phase_invalid_during_alloc)
$__internal_1_$__cuda_sm10x_tcgen05_guardrail_trap_phase_invalid_during_alloc:
[----:B------:R-:W-:Y:S05]  /*7b10*/  BPT.TRAP 0x1 ;  /* 0x000000040000795c */ /* 0x000fea0000300000 */
[----:B------:R-:W-:-:S04]  /*7b20*/  MOV R3, 0x0 ;  /* 0x0000000000037802 */ /* 0x000fc80000000f00 */
[----:B------:R-:W-:Y:S05]  /*7b30*/  RET.REL.NODEC R2 `(_ZN7cutlass13device_kernelINS_4gemm6kernel13GemmUniversalIN4cute5tupleIJiiiiEEENS1_10collective13CollectiveMmaINS1_35MainloopSm100TmaUmmaWarpSpecializedILi5ELi2ELi4ENS5_IJNS4_1CILi1EEESB_SB_EEEEENS5_IJNSA_ILi64EEENSA_ILi128EEENSA_ILi32EEEEEENS_12float_e4m3_tENS5_IJlSB_lEEESI_SJ_NS4_8TiledMMAINS4_8MMA_AtomIJNS4_10MMA_TraitsINS4_19SM100_MMA_F8F6F4_SSEJSI_SI_fSE_SF_NS4_17integral_constantINS4_4UMMA5MajorELSQ_0EEESR_NSO_INSP_7ScaleInELSS_0EEEST_EEEEEENS4_6LayoutISC_NS5_IJNSA_ILi0EEESX_SX_EEEEENS5_IJNS4_10UnderscoreES10_S10_EEEEENS4_13SM90_TMA_LOADENS4_14ComposedLayoutINS4_7SwizzleILi1ELi4ELi3EEENS4_18smem_ptr_flag_bitsILi8EEENSW_INS5_IJNSA_ILi8EEESG_EEENS5_IJSG_SB_EEEEEEEvNS4_8identityES13_S1D_vS1E_EENS_8epilogue10collective18CollectiveEpilogueINS1G_23Sm100TmaWarpSpecializedILi2ELi2ELi32ELb0ELb0EEEJSH_NS5_IJNSW_ISE_SB_EES1L_EEESI_SJ_SI_SJ_NS1G_6fusion15FusionCallbacksIS1K_NS1N_17LinearCombinationISI_fSI_fLNS_15FloatRoundStyleE2EEESH_S1M_JEEENS4_5SM1004TMEM4LOAD26SM100_TMEM_LOAD_16dp32b32xES13_NS14_INS15_ILi2ELi4ELi3EEES18_NSW_INS5_IJS19_SE_EEENS5_IJSE_SB_EEEEEEENS4_39AutoVectorizingCopyWithAssumedAlignmentILi128EEENS4_14SM90_TMA_STOREES21_S23_S23_EEEvvEEEEvNT_6ParamsE) ;  /* 0xffffff8402307950 */ /* 0x000fea0003c3ffff */
        .weak           $__internal_2_$__cuda_sm10x_tcgen05_guardrail_trap_unallocated_columns_being_dealloced
        .type           $__internal_2_$__cuda_sm10x_tcgen05_guardrail_trap_unallocated_columns_being_dealloced,@function
        .size           $__internal_2_$__cuda_sm10x_tcgen05_guardrail_trap_unallocated_columns_being_dealloced,(.L_x_145 - $__internal_2_$__cuda_sm10x_tcgen05_guardrail_trap_unallocated_columns_being_dealloced)
$__internal_2_$__cuda_sm10x_tcgen05_guardrail_trap_unallocated_columns_being_dealloced:
[----:B------:R-:W-:Y:S05]  /*7b40*/  BPT.TRAP 0x1 ;  /* 0x000000040000795c */ /* 0x000fea0000300000 */
[----:B------:R-:W-:-:S04]  /*7b50*/  HFMA2 R3, -RZ, RZ, 0, 0 ;  /* 0x00000000ff037431 */ /* 0x000fc800000001ff */
[----:B------:R-:W-:Y:S05]  /*7b60*/  RET.REL.NODEC R2 `(_ZN7cutlass13device_kernelINS_4gemm6kernel13GemmUniversalIN4cute5tupleIJiiiiEEENS1_10collective13CollectiveMmaINS1_35MainloopSm100TmaUmmaWarpSpecializedILi5ELi2ELi4ENS5_IJNS4_1CILi1EEESB_SB_EEEEENS5_IJNSA_ILi64EEENSA_ILi128EEENSA_ILi32EEEEEENS_12float_e4m3_tENS5_IJlSB_lEEESI_SJ_NS4_8TiledMMAINS4_8MMA_AtomIJNS4_10MMA_TraitsINS4_19SM100_MMA_F8F6F4_SSEJSI_SI_fSE_SF_NS4_17integral_constantINS4_4UMMA5MajorELSQ_0EEESR_NSO_INSP_7ScaleInELSS_0EEEST_EEEEEENS4_6LayoutISC_NS5_IJNSA_ILi0EEESX_SX_EEEEENS5_IJNS4_10UnderscoreES10_S10_EEEEENS4_13SM90_TMA_LOADENS4_14ComposedLayoutINS4_7SwizzleILi1ELi4ELi3EEENS4_18smem_ptr_flag_bitsILi8EEENSW_INS5_IJNSA_ILi8EEESG_EEENS5_IJSG_SB_EEEEEEEvNS4_8identityES13_S1D_vS1E_EENS_8epilogue10collective18CollectiveEpilogueINS1G_23Sm100TmaWarpSpecializedILi2ELi2ELi32ELb0ELb0EEEJSH_NS5_IJNSW_ISE_SB_EES1L_EEESI_SJ_SI_SJ_NS1G_6fusion15FusionCallbacksIS1K_NS1N_17LinearCombinationISI_fSI_fLNS_15FloatRoundStyleE2EEESH_S1M_JEEENS4_5SM1004TMEM4LOAD26SM100_TMEM_LOAD_16dp32b32xES13_NS14_INS15_ILi2ELi4ELi3EEES18_NSW_INS5_IJS19_SE_EEENS5_IJSE_SB_EEEEEEENS4_39AutoVectorizingCopyWithAssumedAlignmentILi128EEENS4_14SM90_TMA_STOREES21_S23_S23_EEEvvEEEEvNT_6ParamsE) ;  /* 0xffffff8402247950 */ /* 0x000fea0003c3ffff */
.L_x_144:
[----:B------:R-:W-:-:S00]  /*7b70*/  BRA `(.L_x_144) ;  /* 0xfffffffc00fc7947 */ /* 0x000fc0000383ffff */
[----:B------:R-:W-:-:S00]  /*7b80*/  NOP ;  /* 0x0000000000007918 */ /* 0x000fc00000000000 */
[----:B------:R-:W-:-:S00]  /*7b90*/  NOP ;  /* 0x0000000000007918 */ /* 0x000fc00000000000 */
[----:B------:R-:W-:-:S00]  /*7ba0*/  NOP ;  /* 0x0000000000007918 */ /* 0x000fc00000000000 */
[----:B------:R-:W-:-:S00]  /*7bb0*/  NOP ;  /* 0x0000000000007918 */ /* 0x000fc00000000000 */
[----:B------:R-:W-:-:S00]  /*7bc0*/  NOP ;  /* 0x0000000000007918 */ /* 0x000fc00000000000 */
[----:B------:R-:W-:-:S00]  /*7bd0*/  NOP ;  /* 0x0000000000007918 */ /* 0x000fc00000000000 */
[----:B------:R-:W-:-:S00]  /*7be0*/  NOP ;  /* 0x0000000000007918 */ /* 0x000fc00000000000 */
[----:B------:R-:W-:-:S00]  /*7bf0*/  NOP ;  /* 0x0000000000007918 */ /* 0x000fc00000000000 */
.L_x_145:


//--------------------- .nv.global.init           --------------------------
	.section	.nv.global.init,"aw",@progbits
.nv.global.init:
	.type		$str$27,@object
	.size		$str$27,($str$28 - $str$27)
$str$27:
        /*0000*/ 	.byte	0x28, 0x61, 0x64, 0x64, 0x72, 0x65, 0x73, 0x73, 0x20, 0x26, 0x20, 0x6d, 0x61, 0x73, 0x6b, 0x29
        /*0010*/ 	.byte	0x20, 0x3d, 0x3d, 0x20, 0x30, 0x00
	.type		$str$28,@object
	.size		$str$28,($str$26 - $str$28)
$str$28:
        /*0016*/ 	.byte	0x2f, 0x74, 0x6d, 0x70, 0x2f, 0x63, 0x75, 0x74, 0x6c, 0x61, 0x73, 0x73, 0x5f, 0x73, 0x77, 0x65
        /*0026*/ 	.byte	0x65, 0x70, 0x5f, 0x73, 0x72, 0x63, 0x2f, 0x69, 0x6e, 0x63, 0x6c, 0x75, 0x64, 0x65, 0x2f, 0x63
        /*0036*/ 	.byte	0x75, 0x74, 0x65, 0x2f, 0x70, 0x6f, 0x69, 0x6e, 0x74, 0x65, 0x72, 0x5f, 0x66, 0x6c, 0x61, 0x67
        /*0046*/ 	.byte	0x67, 0x65, 0x64, 0x2e, 0x68, 0x70, 0x70, 0x00
	.type		$str$26,@object
	.size		$str$26,($str$25 - $str$26)
$str$26:
        /*004e*/ 	.byte	0x2f, 0x74, 0x6d, 0x70, 0x2f, 0x63, 0x75, 0x74, 0x6c, 0x61, 0x73, 0x73, 0x5f, 0x73, 0x77, 0x65
        /*005e*/ 	.byte	0x65, 0x70, 0x5f, 0x73, 0x72, 0x63, 0x2f, 0x69, 0x6e, 0x63, 0x6c, 0x75, 0x64, 0x65, 0x2f, 0x63
        /*006e*/ 	.byte	0x75, 0x74, 0x65, 0x2f, 0x61, 0x74, 0x6f, 0x6d, 0x2f, 0x63, 0x6f, 0x70, 0x79, 0x5f, 0x74, 0x72
        /*007e*/ 	.byte	0x61, 0x69, 0x74, 0x73, 0x5f, 0x73, 0x6d, 0x31, 0x30, 0x30, 0x2e, 0x68, 0x70, 0x70, 0x00
	.type		$str$25,@object
	.size		$str$25,(__unnamed_1 - $str$25)
$str$25:
        /*008d*/ 	.byte	0x28, 0x28, 0x75, 0x69, 0x6e, 0x74, 0x33, 0x32, 0x5f, 0x74, 0x28, 0x74, 0x68, 0x72, 0x65, 0x61
        /*009d*/ 	.byte	0x64, 0x49, 0x64, 0x78, 0x2e, 0x78, 0x29, 0x20, 0x2f, 0x20, 0x33, 0x32, 0x29, 0x20, 0x25, 0x20
        /*00ad*/ 	.byte	0x34, 0x29, 0x20, 0x3d, 0x3d, 0x20, 0x28, 0x28, 0x28, 0x74, 0x6d, 0x65, 0x6d, 0x5f, 0x61, 0x64
        /*00bd*/ 	.byte	0x64, 0x72, 0x20, 0x3e, 0x3e, 0x20, 0x31, 0x36, 0x29, 0x20, 0x2f, 0x20, 0x33, 0x32, 0x29, 0x20
        /*00cd*/ 	.byte	0x25, 0x20, 0x34, 0x29, 0x00
	.type		__unnamed_1,@object
	.size		__unnamed_1,(__unnamed_2 - __unnamed_1)
__unnamed_1:
        /*00d2*/ 	.byte	0x61, 0x75, 0x74, 0x6f, 0x20, 0x63, 0x75, 0x74, 0x65, 0x3a, 0x3a, 0x61, 0x73, 0x5f, 0x70, 0x6f
        /* <DEDUP_REMOVED lines=24> */
        /*0262*/ 	.byte	0x3c, 0x34, 0x30, 0x39, 0x36, 0x3e, 0x3e, 0x3e, 0x3e, 0x5d, 0x00
	.type		__unnamed_2,@object
	.size		__unnamed_2,(.L_2 - __unnamed_2)
__unnamed_2:
        /* <DEDUP_REMOVED lines=40> */
        /*04ed*/ 	.byte	0x74, 0x65, 0x3a, 0x3a, 0x43, 0x3c, 0x30, 0x3e, 0x3e, 0x3e, 0x3e, 0x5d, 0x00
.L_2:


//--------------------- .nv.shared._ZN7cutlass13device_kernelINS_4gemm6kernel13GemmUniversalIN4cute5tupleIJiiiiEEENS1_10collective13CollectiveMmaINS1_35MainloopSm100TmaUmmaWarpSpecializedILi5ELi2ELi4ENS5_IJNS4_1CILi1EEESB_SB_EEEEENS5_IJNSA_ILi64EEENSA_ILi128EEENSA_ILi32EEEEEENS_12float_e4m3_tENS5_IJlSB_lEEESI_SJ_NS4_8TiledMMAINS4_8MMA_AtomIJNS4_10MMA_TraitsINS4_19SM100_MMA_F8F6F4_SSEJSI_SI_fSE_SF_NS4_17integral_constantINS4_4UMMA5MajorELSQ_0EEESR_NSO_INSP_7ScaleInELSS_0EEEST_EEEEEENS4_6LayoutISC_NS5_IJNSA_ILi0EEESX_SX_EEEEENS5_IJNS4_10UnderscoreES10_S10_EEEEENS4_13SM90_TMA_LOADENS4_14ComposedLayoutINS4_7SwizzleILi1ELi4ELi3EEENS4_18smem_ptr_flag_bitsILi8EEENSW_INS5_IJNSA_ILi8EEESG_EEENS5_IJSG_SB_EEEEEEEvNS4_8identityES13_S1D_vS1E_EENS_8epilogue10collective18CollectiveEpilogueINS1G_23Sm100TmaWarpSpecializedILi2ELi2ELi32ELb0ELb0EEEJSH_NS5_IJNSW_ISE_SB_EES1L_EEESI_SJ_SI_SJ_NS1G_6fusion15FusionCallbacksIS1K_NS1N_17LinearCombinationISI_fSI_fLNS_15FloatRoundStyleE2EEESH_S1M_JEEENS4_5SM1004TMEM4LOAD26SM100_TMEM_LOAD_16dp32b32xES13_NS14_INS15_ILi2ELi4ELi3EEES18_NSW_INS5_IJS19_SE_EEENS5_IJSE_SB_EEEEEEENS4_39AutoVectorizingCopyWithAssumedAlignmentILi128EEENS4_14SM90_TMA_STOREES21_S23_S23_EEEvvEEEEvNT_6ParamsE --------------------------
	.section	.nv.shared._ZN7cutlass13device_kernelINS_4gemm6kernel13GemmUniversalIN4cute5tupleIJiiiiEEENS1_10collective13CollectiveMmaINS1_35MainloopSm100TmaUmmaWarpSpecializedILi5ELi2ELi4ENS5_IJNS4_1CILi1EEESB_SB_EEEEENS5_IJNSA_ILi64EEENSA_ILi128EEENSA_ILi32EEEEEENS_12float_e4m3_tENS5_IJlSB_lEEESI_SJ_NS4_8TiledMMAINS4_8MMA_AtomIJNS4_10MMA_TraitsINS4_19SM100_MMA_F8F6F4_SSEJSI_SI_fSE_SF_NS4_17integral_constantINS4_4UMMA5MajorELSQ_0EEESR_NSO_INSP_7ScaleInELSS_0EEEST_EEEEEENS4_6LayoutISC_NS5_IJNSA_ILi0EEESX_SX_EEEEENS5_IJNS4_10UnderscoreES10_S10_EEEEENS4_13SM90_TMA_LOADENS4_14ComposedLayoutINS4_7SwizzleILi1ELi4ELi3EEENS4_18smem_ptr_flag_bitsILi8EEENSW_INS5_IJNSA_ILi8EEESG_EEENS5_IJSG_SB_EEEEEEEvNS4_8identityES13_S1D_vS1E_EENS_8epilogue10collective18CollectiveEpilogueINS1G_23Sm100TmaWarpSpecializedILi2ELi2ELi32ELb0ELb0EEEJSH_NS5_IJNSW_ISE_SB_EES1L_EEESI_SJ_SI_SJ_NS1G_6fusion15FusionCallbacksIS1K_NS1N_17LinearCombinationISI_fSI_fLNS_15FloatRoundStyleE2EEESH_S1M_JEEENS4_5SM1004TMEM4LOAD26SM100_TMEM_LOAD_16dp32b32xES13_NS14_INS15_ILi2ELi4ELi3EEES18_NSW_INS5_IJS19_SE_EEENS5_IJSE_SB_EEEEEEENS4_39AutoVectorizingCopyWithAssumedAlignmentILi128EEENS4_14SM90_TMA_STOREES21_S23_S23_EEEvvEEEEvNT_6ParamsE,"aw",@nobits
	.sectionflags	@""
	.align	16
	.zero		1024


//--------------------- .nv.shared.reserved.0     --------------------------
	.section	.nv.shared.reserved.0,"aw",@nobits
	.weak		__nv_reservedSMEM_offset_0_alias
	.size		__nv_reservedSMEM_offset_0_alias, 0, 64
	.other		__nv_reservedSMEM_offset_0_alias,@"STO_CUDA_RESERVED_SHARED STV_DEFAULT"
__nv_reservedSMEM_offset_0_alias:
	.zero		0
.nv.shared.reserved.0:
	.zero		64
	.weak		__nv_reservedSMEM_tcgen05_partition
	.type		__nv_reservedSMEM_tcgen05_partition,@object
	.size		__nv_reservedSMEM_tcgen05_partition,(.L_0 - __nv_reservedSMEM_tcgen05_partition)
__nv_reservedSMEM_tcgen05_partition:
	.zero		32
.L_0:


//--------------------- .nv.global                --------------------------
	.section	.nv.global,"aw",@nobits
.nv.global:
	.type		_ZN39_INTERNAL_17f3bb93_4_k_cu_8d4dfe25_79964cute1_E,@object
	.size		_ZN39_INTERNAL_17f3bb93_4_k_cu_8d4dfe25_79964cute1_E,(_ZN39_INTERNAL_17f3bb93_4_k_cu_8d4dfe25_79964cuda3std3__45__cpo6cbeginE - _ZN39_INTERNAL_17f3bb93_4_k_cu_8d4dfe25_79964cute1_E)
_ZN39_INTERNAL_17f3bb93_4_k_cu_8d4dfe25_79964cute1_E:
	.zero		1
	.type		_ZN39_INTERNAL_17f3bb93_4_k_cu_8d4dfe25_79964cuda3std3__45__cpo6cbeginE,@object
	.size		_ZN39_INTERNAL_17f3bb93_4_k_cu_8d4dfe25_79964cuda3std3__45__cpo6cbeginE,(_ZN39_INTERNAL_17f3bb93_4_k_cu_8d4dfe25_79964cuda3std3__48in_placeE - _ZN39_INTERNAL_17f3bb93_4_k_cu_8d4dfe25_79964cuda3std3__45__cpo6cbeginE)
_ZN39_INTERNAL_17f3bb93_4_k_cu_8d4dfe25_79964cuda3std3__45__cpo6cbeginE:
	.zero		1
	.type		_ZN39_INTERNAL_17f3bb93_4_k_cu_8d4dfe25_79964cuda3std3__48in_placeE,@object
	.size		_ZN39_INTERNAL_17f3bb93_4_k_cu_8d4dfe25_79964cuda3std3__48in_placeE,(_ZN39_INTERNAL_17f3bb93_4_k_cu_8d4dfe25_79964cuda3std6ranges3__45__cpo9iter_moveE - _ZN39_INTERNAL_17f3bb93_4_k_cu_8d4dfe25_79964cuda3std3__48in_placeE)
_ZN39_INTERNAL_17f3bb93_4_k_cu_8d4dfe25_79964cuda3std3__48in_placeE:
	.zero		1
	.type		_ZN39_INTERNAL_17f3bb93_4_k_cu_8d4dfe25_79964cuda3std6ranges3__45__cpo9iter_moveE,@object
	.size		_ZN39_INTERNAL_17f3bb93_4_k_cu_8d4dfe25_79964cuda3std6ranges3__45__cpo9iter_moveE,(_ZN39_INTERNAL_17f3bb93_4_k_cu_8d4dfe25_79964cuda3std3__45__cpo5beginE - _ZN39_INTERNAL_17f3bb93_4_k_cu_8d4dfe25_79964cuda3std6ranges3__45__cpo9iter_moveE)
_ZN39_INTERNAL_17f3bb93_4_k_cu_8d4dfe25_79964cuda3std6ranges3__45__cpo9iter_moveE:
	.zero		1
	.type		_ZN39_INTERNAL_17f3bb93_4_k_cu_8d4dfe25_79964cuda3std3__45__cpo5beginE,@object
	.size		_ZN39_INTERNAL_17f3bb93_4_k_cu_8d4dfe25_79964cuda3std3__45__cpo5beginE,(_ZN39_INTERNAL_17f3bb93_4_k_cu_8d4dfe25_79964cuda3std3__441_GLOBAL__N__17f3bb93_4_k_cu_8d4dfe25_79966ignoreE - _ZN39_INTERNAL_17f3bb93_4_k_cu_8d4dfe25_79964cuda3std3__45__cpo5beginE)
_ZN39_INTERNAL_17f3bb93_4_k_cu_8d4dfe25_79964cuda3std3__45__cpo5beginE:
	.zero		1
	.type		_ZN39_INTERNAL_17f3bb93_4_k_cu_8d4dfe25_79964cuda3std3__441_GLOBAL__N__17f3bb93_4_k_cu_8d4dfe25_79966ignoreE,@object
	.size		_ZN39_INTERNAL_17f3bb93_4_k_cu_8d4dfe25_79964cuda3std3__441_GLOBAL__N__17f3bb93_4_k_cu_8d4dfe25_79966ignoreE,(_ZN39_INTERNAL_17f3bb93_4_k_cu_8d4dfe25_79964cute7productE - _ZN39_INTERNAL_17f3bb93_4_k_cu_8d4dfe25_79964cuda3std3__441_GLOBAL__N__17f3bb93_4_k_cu_8d4dfe25_79966ignoreE)
_ZN39_INTERNAL_17f3bb93_4_k_cu_8d4dfe25_79964cuda3std3__441_GLOBAL__N__17f3bb93_4_k_cu_8d4dfe25_79966ignoreE:
	.zero		1
	.type		_ZN39_INTERNAL_17f3bb93_4_k_cu_8d4dfe25_79964cute7productE,@object
	.size		_ZN39_INTERNAL_17f3bb93_4_k_cu_8d4dfe25_79964cute7productE,(_ZN39_INTERNAL_17f3bb93_4_k_cu_8d4dfe25_79964cuda3std3__45__cpo3endE - _ZN39_INTERNAL_17f3bb93_4_k_cu_8d4dfe25_79964cute7productE)
_ZN39_INTERNAL_17f3bb93_4_k_cu_8d4dfe25_79964cute7productE:
	.zero		1
	.type		_ZN39_INTERNAL_17f3bb93_4_k_cu_8d4dfe25_79964cuda3std3__45__cpo3endE,@object
	.size		_ZN39_INTERNAL_17f3bb93_4_k_cu_8d4dfe25_79964cuda3std3__45__cpo3endE,(_ZN39_INTERNAL_17f3bb93_4_k_cu_8d4dfe25_79964cuda3std3__419piecewise_constructE - _ZN39_INTERNAL_17f3bb93_4_k_cu_8d4dfe25_79964cuda3std3__45__cpo3endE)
_ZN39_INTERNAL_17f3bb93_4_k_cu_8d4dfe25_79964cuda3std3__45__cpo3endE:
	.zero		1
	.type		_ZN39_INTERNAL_17f3bb93_4_k_cu_8d4dfe25_79964cuda3std3__419piecewise_constructE,@object
	.size		_ZN39_INTERNAL_17f3bb93_4_k_cu_8d4dfe25_79964cuda3std3__419piecewise_constructE,(_ZN39_INTERNAL_17f3bb93_4_k_cu_8d4dfe25_79964cuda3std3__45__cpo4cendE - _ZN39_INTERNAL_17f3bb93_4_k_cu_8d4dfe25_79964cuda3std3__419piecewise_constructE)
_ZN39_INTERNAL_17f3bb93_4_k_cu_8d4dfe25_79964cuda3std3__419piecewise_constructE:
	.zero		1
	.type		_ZN39_INTERNAL_17f3bb93_4_k_cu_8d4dfe25_79964cuda3std3__45__cpo4cendE,@object
	.size		_ZN39_INTERNAL_17f3bb93_4_k_cu_8d4dfe25_79964cuda3std3__45__cpo4cendE,(_ZN39_INTERNAL_17f3bb93_4_k_cu_8d4dfe25_79964cuda3std6ranges3__45__cpo4swapE - _ZN39_INTERNAL_17f3bb93_4_k_cu_8d4dfe25_79964cuda3std3__45__cpo4cendE)
_ZN39_INTERNAL_17f3bb93_4_k_cu_8d4dfe25_79964cuda3std3__45__cpo4cendE:
	.zero		1
	.type		_ZN39_INTERNAL_17f3bb93_4_k_cu_8d4dfe25_79964cuda3std6ranges3__45__cpo4swapE,@object
	.size		_ZN39_INTERNAL_17f3bb93_4_k_cu_8d4dfe25_79964cuda3std6ranges3__45__cpo4swapE,(.L_10 - _ZN39_INTERNAL_17f3bb93_4_k_cu_8d4dfe25_79964cuda3std6ranges3__45__cpo4swapE)
_ZN39_INTERNAL_17f3bb93_4_k_cu_8d4dfe25_79964cuda3std6ranges3__45__cpo4swapE:
	.zero		1
.L_10:


//--------------------- .nv.constant0._ZN7cutlass13device_kernelINS_4gemm6kernel13GemmUniversalIN4cute5tupleIJiiiiEEENS1_10collective13CollectiveMmaINS1_35MainloopSm100TmaUmmaWarpSpecializedILi5ELi2ELi4ENS5_IJNS4_1CILi1EEESB_SB_EEEEENS5_IJNSA_ILi64EEENSA_ILi128EEENSA_ILi32EEEEEENS_12float_e4m3_tENS5_IJlSB_lEEESI_SJ_NS4_8TiledMMAINS4_8MMA_AtomIJNS4_10MMA_TraitsINS4_19SM100_MMA_F8F6F4_SSEJSI_SI_fSE_SF_NS4_17integral_constantINS4_4UMMA5MajorELSQ_0EEESR_NSO_INSP_7ScaleInELSS_0EEEST_EEEEEENS4_6LayoutISC_NS5_IJNSA_ILi0EEESX_SX_EEEEENS5_IJNS4_10UnderscoreES10_S10_EEEEENS4_13SM90_TMA_LOADENS4_14ComposedLayoutINS4_7SwizzleILi1ELi4ELi3EEENS4_18smem_ptr_flag_bitsILi8EEENSW_INS5_IJNSA_ILi8EEESG_EEENS5_IJSG_SB_EEEEEEEvNS4_8identityES13_S1D_vS1E_EENS_8epilogue10collective18CollectiveEpilogueINS1G_23Sm100TmaWarpSpecializedILi2ELi2ELi32ELb0ELb0EEEJSH_NS5_IJNSW_ISE_SB_EES1L_EEESI_SJ_SI_SJ_NS1G_6fusion15FusionCallbacksIS1K_NS1N_17LinearCombinationISI_fSI_fLNS_15FloatRoundStyleE2EEESH_S1M_JEEENS4_5SM1004TMEM4LOAD26SM100_TMEM_LOAD_16dp32b32xES13_NS14_INS15_ILi2ELi4ELi3EEES18_NSW_INS5_IJS19_SE_EEENS5_IJSE_SB_EEEEEEENS4_39AutoVectorizingCopyWithAssumedAlignmentILi128EEENS4_14SM90_TMA_STOREES21_S23_S23_EEEvvEEEEvNT_6ParamsE --------------------------
	.section	.nv.constant0._ZN7cutlass13device_kernelINS_4gemm6kernel13GemmUniversalIN4cute5tupleIJiiiiEEENS1_10collective13CollectiveMmaINS1_35MainloopSm100TmaUmmaWarpSpecializedILi5ELi2ELi4ENS5_IJNS4_1CILi1EEESB_SB_EEEEENS5_IJNSA_ILi64EEENSA_ILi128EEENSA_ILi32EEEEEENS_12float_e4m3_tENS5_IJlSB_lEEESI_SJ_NS4_8TiledMMAINS4_8MMA_AtomIJNS4_10MMA_TraitsINS4_19SM100_MMA_F8F6F4_SSEJSI_SI_fSE_SF_NS4_17integral_constantINS4_4UMMA5MajorELSQ_0EEESR_NSO_INSP_7ScaleInELSS_0EEEST_EEEEEENS4_6LayoutISC_NS5_IJNSA_ILi0EEESX_SX_EEEEENS5_IJNS4_10UnderscoreES10_S10_EEEEENS4_13SM90_TMA_LOADENS4_14ComposedLayoutINS4_7SwizzleILi1ELi4ELi3EEENS4_18smem_ptr_flag_bitsILi8EEENSW_INS5_IJNSA_ILi8EEESG_EEENS5_IJSG_SB_EEEEEEEvNS4_8identityES13_S1D_vS1E_EENS_8epilogue10collective18CollectiveEpilogueINS1G_23Sm100TmaWarpSpecializedILi2ELi2ELi32ELb0ELb0EEEJSH_NS5_IJNSW_ISE_SB_EES1L_EEESI_SJ_SI_SJ_NS1G_6fusion15FusionCallbacksIS1K_NS1N_17LinearCombinationISI_fSI_fLNS_15FloatRoundStyleE2EEESH_S1M_JEEENS4_5SM1004TMEM4LOAD26SM100_TMEM_LOAD_16dp32b32xES13_NS14_INS15_ILi2ELi4ELi3EEES18_NSW_INS5_IJS19_SE_EEENS5_IJSE_SB_EEEEEEENS4_39AutoVectorizingCopyWithAssumedAlignmentILi128EEENS4_14SM90_TMA_STOREES21_S23_S23_EEEvvEEEEvNT_6ParamsE,"a",@progbits
	.sectionflags	@""
	.align	4
.nv.constant0._ZN7cutlass13device_kernelINS_4gemm6kernel13GemmUniversalIN4cute5tupleIJiiiiEEENS1_10collective13CollectiveMmaINS1_35MainloopSm100TmaUmmaWarpSpecializedILi5ELi2ELi4ENS5_IJNS4_1CILi1EEESB_SB_EEEEENS5_IJNSA_ILi64EEENSA_ILi128EEENSA_ILi32EEEEEENS_12float_e4m3_tENS5_IJlSB_lEEESI_SJ_NS4_8TiledMMAINS4_8MMA_AtomIJNS4_10MMA_TraitsINS4_19SM100_MMA_F8F6F4_SSEJSI_SI_fSE_SF_NS4_17integral_constantINS4_4UMMA5MajorELSQ_0EEESR_NSO_INSP_7ScaleInELSS_0EEEST_EEEEEENS4_6LayoutISC_NS5_IJNSA_ILi0EEESX_SX_EEEEENS5_IJNS4_10UnderscoreES10_S10_EEEEENS4_13SM90_TMA_LOADENS4_14ComposedLayoutINS4_7SwizzleILi1ELi4ELi3EEENS4_18smem_ptr_flag_bitsILi8EEENSW_INS5_IJNSA_ILi8EEESG_EEENS5_IJSG_SB_EEEEEEEvNS4_8identityES13_S1D_vS1E_EENS_8epilogue10collective18CollectiveEpilogueINS1G_23Sm100TmaWarpSpecializedILi2ELi2ELi32ELb0ELb0EEEJSH_NS5_IJNSW_ISE_SB_EES1L_EEESI_SJ_SI_SJ_NS1G_6fusion15FusionCallbacksIS1K_NS1N_17LinearCombinationISI_fSI_fLNS_15FloatRoundStyleE2EEESH_S1M_JEEENS4_5SM1004TMEM4LOAD26SM100_TMEM_LOAD_16dp32b32xES13_NS14_INS15_ILi2ELi4ELi3EEES18_NSW_INS5_IJS19_SE_EEENS5_IJSE_SB_EEEEEEENS4_39AutoVectorizingCopyWithAssumedAlignmentILi128EEENS4_14SM90_TMA_STOREES21_S23_S23_EEEvvEEEEvNT_6ParamsE:
	.zero		2944


//--------------------- SYMBOLS --------------------------

	.type		.nv.reservedSmem.offset0,@object
	.size		.nv.reservedSmem.offset0,0x4
	.type		.nv.reservedSmem.cap,@object
	.size		.nv.reservedSmem.cap,0x4
	.type		__assertfail,@function
